//
// Generated by NVIDIA NVVM Compiler
//
// Compiler Build ID: CL-36424714
// Cuda compilation tools, release 13.0, V13.0.88
// Based on NVVM 20.0.0
//

.version 9.0
.target sm_100
.address_size 64

	// .globl	_Z25md5_prefix_cracker_kernelPKhyS0_jPViPhPcyy

.visible .entry _Z25md5_prefix_cracker_kernelPKhyS0_jPViPhPcyy(
	.param .u64 .ptr .align 1 _Z25md5_prefix_cracker_kernelPKhyS0_jPViPhPcyy_param_0,
	.param .u64 _Z25md5_prefix_cracker_kernelPKhyS0_jPViPhPcyy_param_1,
	.param .u64 .ptr .align 1 _Z25md5_prefix_cracker_kernelPKhyS0_jPViPhPcyy_param_2,
	.param .u32 _Z25md5_prefix_cracker_kernelPKhyS0_jPViPhPcyy_param_3,
	.param .u64 .ptr .align 1 _Z25md5_prefix_cracker_kernelPKhyS0_jPViPhPcyy_param_4,
	.param .u64 .ptr .align 1 _Z25md5_prefix_cracker_kernelPKhyS0_jPViPhPcyy_param_5,
	.param .u64 .ptr .align 1 _Z25md5_prefix_cracker_kernelPKhyS0_jPViPhPcyy_param_6,
	.param .u64 _Z25md5_prefix_cracker_kernelPKhyS0_jPViPhPcyy_param_7,
	.param .u64 _Z25md5_prefix_cracker_kernelPKhyS0_jPViPhPcyy_param_8
)
{
	.local .align 16 .b8 	__local_depot0[336];
	.reg .b64 	%SP;
	.reg .b64 	%SPL;
	.reg .pred 	%p<167>;
	.reg .b16 	%rs<63>;
	.reg .b32 	%r<1246>;
	.reg .b64 	%rd<154>;

	mov.u64 	%SPL, __local_depot0;
	ld.param.u64 	%rd104, [_Z25md5_prefix_cracker_kernelPKhyS0_jPViPhPcyy_param_0];
	ld.param.u64 	%rd97, [_Z25md5_prefix_cracker_kernelPKhyS0_jPViPhPcyy_param_1];
	ld.param.u32 	%r228, [_Z25md5_prefix_cracker_kernelPKhyS0_jPViPhPcyy_param_3];
	ld.param.u64 	%rd102, [_Z25md5_prefix_cracker_kernelPKhyS0_jPViPhPcyy_param_7];
	ld.param.u64 	%rd103, [_Z25md5_prefix_cracker_kernelPKhyS0_jPViPhPcyy_param_8];
	cvta.to.global.u64 	%rd1, %rd104;
	add.u64 	%rd2, %SPL, 32;
	add.u64 	%rd3, %SPL, 288;
	add.u64 	%rd4, %SPL, 320;
	setp.eq.s64 	%p1, %rd103, 0;
	@%p1 bra 	$L__BB0_239;
	mov.u32 	%r229, %tid.x;
	mov.u32 	%r230, %ntid.x;
	mov.u32 	%r231, %ctaid.x;
	mad.lo.s32 	%r232, %r231, %r230, %r229;
	cvt.u64.u32 	%rd109, %r232;
	mad.lo.s64 	%rd5, %rd103, %rd109, %rd102;
	cvt.u32.u64 	%r1, %rd97;
	and.b32  	%r2, %r1, 15;
	add.u64 	%rd6, %SPL, 0;
	mov.b64 	%rd146, 0;
$L__BB0_2:
	ld.param.u64 	%rd142, [_Z25md5_prefix_cracker_kernelPKhyS0_jPViPhPcyy_param_4];
	cvta.to.global.u64 	%rd111, %rd142;
	ld.volatile.global.u32 	%r233, [%rd111];
	setp.eq.s32 	%p2, %r233, 1;
	@%p2 bra 	$L__BB0_239;
	add.s64 	%rd147, %rd5, %rd146;
	setp.eq.s64 	%p3, %rd147, 0;
	@%p3 bra 	$L__BB0_240;
	mov.b32 	%r1163, 0;
$L__BB0_5:
	mov.u32 	%r1164, %r1163;
	mul.hi.u64 	%rd112, %rd147, -3689348814741910323;
	shr.u64 	%rd11, %rd112, 3;
	mul.lo.s64 	%rd113, %rd11, 10;
	sub.s64 	%rd114, %rd147, %rd113;
	cvt.u16.u64 	%rs20, %rd114;
	add.s16 	%rs21, %rs20, 48;
	add.s32 	%r1163, %r1164, 1;
	cvt.u64.u32 	%rd115, %r1164;
	add.s64 	%rd149, %rd6, %rd115;
	st.local.u8 	[%rd149], %rs21;
	setp.gt.u64 	%p4, %rd147, 9;
	mov.u64 	%rd147, %rd11;
	@%p4 bra 	$L__BB0_5;
	mov.b32 	%r1166, 0;
	mov.u64 	%rd148, %rd3;
$L__BB0_7:
	ld.local.u8 	%rs22, [%rd149];
	add.s32 	%r1166, %r1166, 1;
	st.local.u8 	[%rd148], %rs22;
	add.s32 	%r8, %r1164, -1;
	add.s32 	%r236, %r1164, 1;
	add.s64 	%rd149, %rd149, -1;
	add.s64 	%rd148, %rd148, 1;
	setp.gt.s32 	%p5, %r236, 1;
	mov.u32 	%r1164, %r8;
	@%p5 bra 	$L__BB0_7;
	mov.b16 	%rs23, 0;
	st.local.u8 	[%rd148], %rs23;
$L__BB0_9:
	setp.lt.s32 	%p6, %r1, 1;
	@%p6 bra 	$L__BB0_30;
	setp.lt.u32 	%p7, %r1, 16;
	mov.b32 	%r1168, 0;
	@%p7 bra 	$L__BB0_13;
	mov.b32 	%r1170, 0;
$L__BB0_12:
	.pragma "nounroll";
	cvt.u64.u32 	%rd116, %r1170;
	add.s64 	%rd117, %rd1, %rd116;
	add.s64 	%rd118, %rd2, %rd116;
	ld.global.u8 	%r240, [%rd117+15];
	ld.global.u8 	%r241, [%rd117+14];
	prmt.b32 	%r242, %r241, %r240, 0x3340U;
	ld.global.u8 	%r243, [%rd117+13];
	ld.global.u8 	%r244, [%rd117+12];
	prmt.b32 	%r245, %r244, %r243, 0x3340U;
	prmt.b32 	%r246, %r245, %r242, 0x5410U;
	ld.global.u8 	%r247, [%rd117+11];
	ld.global.u8 	%r248, [%rd117+10];
	prmt.b32 	%r249, %r248, %r247, 0x3340U;
	ld.global.u8 	%r250, [%rd117+9];
	ld.global.u8 	%r251, [%rd117+8];
	prmt.b32 	%r252, %r251, %r250, 0x3340U;
	prmt.b32 	%r253, %r252, %r249, 0x5410U;
	ld.global.u8 	%r254, [%rd117+7];
	ld.global.u8 	%r255, [%rd117+6];
	prmt.b32 	%r256, %r255, %r254, 0x3340U;
	ld.global.u8 	%r257, [%rd117+5];
	ld.global.u8 	%r258, [%rd117+4];
	prmt.b32 	%r259, %r258, %r257, 0x3340U;
	prmt.b32 	%r260, %r259, %r256, 0x5410U;
	ld.global.u8 	%r261, [%rd117+3];
	ld.global.u8 	%r262, [%rd117+2];
	prmt.b32 	%r263, %r262, %r261, 0x3340U;
	ld.global.u8 	%r264, [%rd117+1];
	ld.global.u8 	%r265, [%rd117];
	prmt.b32 	%r266, %r265, %r264, 0x3340U;
	prmt.b32 	%r267, %r266, %r263, 0x5410U;
	st.local.v4.b32 	[%rd118], {%r267, %r260, %r253, %r246};
	add.s32 	%r1170, %r1170, 16;
	and.b32  	%r1168, %r1, 2147483632;
	setp.eq.s32 	%p8, %r1170, %r1168;
	@%p8 bra 	$L__BB0_13;
	bra.uni 	$L__BB0_12;
$L__BB0_13:
	setp.eq.s32 	%p9, %r2, 0;
	@%p9 bra 	$L__BB0_30;
	mov.b32 	%r1169, 0;
$L__BB0_15:
	cvt.u64.u32 	%rd119, %r1168;
	add.s64 	%rd16, %rd1, %rd119;
	ld.global.u8 	%rs26, [%rd16];
	add.s64 	%rd17, %rd2, %rd119;
	st.local.u8 	[%rd17], %rs26;
	add.s32 	%r269, %r1169, 1;
	setp.eq.s32 	%p10, %r269, %r2;
	@%p10 bra 	$L__BB0_30;
	ld.global.u8 	%rs27, [%rd16+1];
	st.local.u8 	[%rd17+1], %rs27;
	add.s32 	%r270, %r1169, 2;
	setp.eq.s32 	%p11, %r270, %r2;
	@%p11 bra 	$L__BB0_30;
	ld.global.u8 	%rs28, [%rd16+2];
	st.local.u8 	[%rd17+2], %rs28;
	add.s32 	%r271, %r1169, 3;
	setp.eq.s32 	%p12, %r271, %r2;
	@%p12 bra 	$L__BB0_30;
	ld.global.u8 	%rs29, [%rd16+3];
	st.local.u8 	[%rd17+3], %rs29;
	add.s32 	%r272, %r1169, 4;
	setp.eq.s32 	%p13, %r272, %r2;
	@%p13 bra 	$L__BB0_30;
	ld.global.u8 	%rs30, [%rd16+4];
	st.local.u8 	[%rd17+4], %rs30;
	add.s32 	%r273, %r1169, 5;
	setp.eq.s32 	%p14, %r273, %r2;
	@%p14 bra 	$L__BB0_30;
	ld.global.u8 	%rs31, [%rd16+5];
	st.local.u8 	[%rd17+5], %rs31;
	add.s32 	%r274, %r1169, 6;
	setp.eq.s32 	%p15, %r274, %r2;
	@%p15 bra 	$L__BB0_30;
	ld.global.u8 	%rs32, [%rd16+6];
	st.local.u8 	[%rd17+6], %rs32;
	add.s32 	%r275, %r1169, 7;
	setp.eq.s32 	%p16, %r275, %r2;
	@%p16 bra 	$L__BB0_30;
	ld.global.u8 	%rs33, [%rd16+7];
	st.local.u8 	[%rd17+7], %rs33;
	add.s32 	%r276, %r1169, 8;
	setp.eq.s32 	%p17, %r276, %r2;
	@%p17 bra 	$L__BB0_30;
	ld.global.u8 	%rs34, [%rd16+8];
	st.local.u8 	[%rd17+8], %rs34;
	add.s32 	%r277, %r1169, 9;
	setp.eq.s32 	%p18, %r277, %r2;
	@%p18 bra 	$L__BB0_30;
	ld.global.u8 	%rs35, [%rd16+9];
	st.local.u8 	[%rd17+9], %rs35;
	add.s32 	%r278, %r1169, 10;
	setp.eq.s32 	%p19, %r278, %r2;
	@%p19 bra 	$L__BB0_30;
	ld.global.u8 	%rs36, [%rd16+10];
	st.local.u8 	[%rd17+10], %rs36;
	add.s32 	%r279, %r1169, 11;
	setp.eq.s32 	%p20, %r279, %r2;
	@%p20 bra 	$L__BB0_30;
	ld.global.u8 	%rs37, [%rd16+11];
	st.local.u8 	[%rd17+11], %rs37;
	add.s32 	%r280, %r1169, 12;
	setp.eq.s32 	%p21, %r280, %r2;
	@%p21 bra 	$L__BB0_30;
	ld.global.u8 	%rs38, [%rd16+12];
	st.local.u8 	[%rd17+12], %rs38;
	add.s32 	%r281, %r1169, 13;
	setp.eq.s32 	%p22, %r281, %r2;
	@%p22 bra 	$L__BB0_30;
	ld.global.u8 	%rs39, [%rd16+13];
	st.local.u8 	[%rd17+13], %rs39;
	add.s32 	%r282, %r1169, 14;
	setp.eq.s32 	%p23, %r282, %r2;
	@%p23 bra 	$L__BB0_30;
	ld.global.u8 	%rs40, [%rd16+14];
	st.local.u8 	[%rd17+14], %rs40;
	add.s32 	%r1168, %r1168, 15;
	add.s32 	%r1169, %r1169, 15;
	setp.ne.s32 	%p24, %r1169, %r2;
	@%p24 bra 	$L__BB0_15;
$L__BB0_30:
	mov.b32 	%r1171, 0;
$L__BB0_31:
	cvt.u64.u32 	%rd120, %r1171;
	add.s64 	%rd121, %rd3, %rd120;
	ld.local.u8 	%rs41, [%rd121];
	add.s32 	%r284, %r1171, %r1;
	cvt.s64.s32 	%rd122, %r284;
	add.s64 	%rd123, %rd2, %rd122;
	st.local.u8 	[%rd123], %rs41;
	add.s32 	%r1171, %r1171, 1;
	setp.ne.s32 	%p25, %r1171, %r1166;
	@%p25 bra 	$L__BB0_31;
	add.s32 	%r285, %r1166, %r1;
	cvt.s64.s32 	%rd18, %r285;
	add.s64 	%rd124, %rd2, %rd18;
	mov.b16 	%rs42, 0;
	st.local.u8 	[%rd124], %rs42;
	mul.wide.s32 	%rd150, %r285, 8;
$L__BB0_33:
	add.s64 	%rd21, %rd150, 65;
	add.s64 	%rd150, %rd150, 1;
	and.b64  	%rd125, %rd150, 511;
	setp.ne.s64 	%p26, %rd125, 448;
	@%p26 bra 	$L__BB0_33;
	setp.lt.u64 	%p27, %rd21, 512;
	mov.b32 	%r1243, 1732584193;
	mov.b32 	%r1242, -271733879;
	mov.b32 	%r1241, -1732584194;
	mov.b32 	%r1240, 271733878;
	@%p27 bra 	$L__BB0_229;
	shr.u64 	%rd127, %rd21, 9;
	add.s64 	%rd23, %rd127, -1;
	max.u64 	%rd24, %rd127, 1;
	mov.b64 	%rd151, 0;
	mov.b32 	%r1243, 1732584193;
	mov.b32 	%r1242, -271733879;
	mov.b32 	%r1241, -1732584194;
	mov.b32 	%r1240, 271733878;
$L__BB0_36:
	shl.b64 	%rd26, %rd151, 6;
	setp.ge.u64 	%p28, %rd26, %rd18;
	add.s64 	%rd27, %rd2, %rd26;
	@%p28 bra 	$L__BB0_38;
	ld.local.u8 	%r1176, [%rd27];
	bra.uni 	$L__BB0_39;
$L__BB0_38:
	setp.eq.s64 	%p29, %rd26, %rd18;
	selp.b32 	%r1176, 128, 0, %p29;
$L__BB0_39:
	add.s64 	%rd28, %rd26, 1;
	setp.lt.u64 	%p30, %rd28, %rd18;
	@%p30 bra 	$L__BB0_41;
	setp.eq.s64 	%p31, %rd28, %rd18;
	or.b32  	%r294, %r1176, 32768;
	selp.b32 	%r1177, %r294, %r1176, %p31;
	bra.uni 	$L__BB0_42;
$L__BB0_41:
	ld.local.u8 	%rs43, [%rd27+1];
	mul.wide.u16 	%r295, %rs43, 256;
	or.b32  	%r1177, %r295, %r1176;
$L__BB0_42:
	add.s64 	%rd29, %rd26, 2;
	setp.lt.u64 	%p32, %rd29, %rd18;
	@%p32 bra 	$L__BB0_44;
	setp.eq.s64 	%p33, %rd29, %rd18;
	or.b32  	%r296, %r1177, 8388608;
	selp.b32 	%r1178, %r296, %r1177, %p33;
	bra.uni 	$L__BB0_45;
$L__BB0_44:
	ld.local.u8 	%r297, [%rd27+2];
	shl.b32 	%r298, %r297, 16;
	or.b32  	%r1178, %r298, %r1177;
$L__BB0_45:
	add.s64 	%rd30, %rd26, 3;
	setp.lt.u64 	%p34, %rd30, %rd18;
	@%p34 bra 	$L__BB0_47;
	setp.eq.s64 	%p35, %rd30, %rd18;
	or.b32  	%r299, %r1178, -2147483648;
	selp.b32 	%r1179, %r299, %r1178, %p35;
	bra.uni 	$L__BB0_48;
$L__BB0_47:
	ld.local.u8 	%r300, [%rd27+3];
	shl.b32 	%r301, %r300, 24;
	or.b32  	%r1179, %r301, %r1178;
$L__BB0_48:
	add.s64 	%rd31, %rd26, 4;
	setp.lt.u64 	%p36, %rd31, %rd18;
	@%p36 bra 	$L__BB0_50;
	setp.eq.s64 	%p37, %rd31, %rd18;
	selp.b32 	%r1180, 128, 0, %p37;
	bra.uni 	$L__BB0_51;
$L__BB0_50:
	ld.local.u8 	%r1180, [%rd27+4];
$L__BB0_51:
	add.s64 	%rd32, %rd26, 5;
	setp.lt.u64 	%p38, %rd32, %rd18;
	@%p38 bra 	$L__BB0_53;
	setp.eq.s64 	%p39, %rd32, %rd18;
	or.b32  	%r302, %r1180, 32768;
	selp.b32 	%r1181, %r302, %r1180, %p39;
	bra.uni 	$L__BB0_54;
$L__BB0_53:
	ld.local.u8 	%rs44, [%rd27+5];
	mul.wide.u16 	%r303, %rs44, 256;
	or.b32  	%r1181, %r303, %r1180;
$L__BB0_54:
	add.s64 	%rd33, %rd26, 6;
	setp.lt.u64 	%p40, %rd33, %rd18;
	@%p40 bra 	$L__BB0_56;
	setp.eq.s64 	%p41, %rd33, %rd18;
	or.b32  	%r304, %r1181, 8388608;
	selp.b32 	%r1182, %r304, %r1181, %p41;
	bra.uni 	$L__BB0_57;
$L__BB0_56:
	ld.local.u8 	%r305, [%rd27+6];
	shl.b32 	%r306, %r305, 16;
	or.b32  	%r1182, %r306, %r1181;
$L__BB0_57:
	add.s64 	%rd34, %rd26, 7;
	setp.lt.u64 	%p42, %rd34, %rd18;
	@%p42 bra 	$L__BB0_59;
	setp.eq.s64 	%p43, %rd34, %rd18;
	or.b32  	%r307, %r1182, -2147483648;
	selp.b32 	%r1183, %r307, %r1182, %p43;
	bra.uni 	$L__BB0_60;
$L__BB0_59:
	ld.local.u8 	%r308, [%rd27+7];
	shl.b32 	%r309, %r308, 24;
	or.b32  	%r1183, %r309, %r1182;
$L__BB0_60:
	add.s64 	%rd35, %rd26, 8;
	setp.lt.u64 	%p44, %rd35, %rd18;
	@%p44 bra 	$L__BB0_62;
	setp.eq.s64 	%p45, %rd35, %rd18;
	selp.b32 	%r1184, 128, 0, %p45;
	bra.uni 	$L__BB0_63;
$L__BB0_62:
	ld.local.u8 	%r1184, [%rd27+8];
$L__BB0_63:
	add.s64 	%rd36, %rd26, 9;
	setp.lt.u64 	%p46, %rd36, %rd18;
	@%p46 bra 	$L__BB0_65;
	setp.eq.s64 	%p47, %rd36, %rd18;
	or.b32  	%r310, %r1184, 32768;
	selp.b32 	%r1185, %r310, %r1184, %p47;
	bra.uni 	$L__BB0_66;
$L__BB0_65:
	ld.local.u8 	%rs45, [%rd27+9];
	mul.wide.u16 	%r311, %rs45, 256;
	or.b32  	%r1185, %r311, %r1184;
$L__BB0_66:
	add.s64 	%rd37, %rd26, 10;
	setp.lt.u64 	%p48, %rd37, %rd18;
	@%p48 bra 	$L__BB0_68;
	setp.eq.s64 	%p49, %rd37, %rd18;
	or.b32  	%r312, %r1185, 8388608;
	selp.b32 	%r1186, %r312, %r1185, %p49;
	bra.uni 	$L__BB0_69;
$L__BB0_68:
	ld.local.u8 	%r313, [%rd27+10];
	shl.b32 	%r314, %r313, 16;
	or.b32  	%r1186, %r314, %r1185;
$L__BB0_69:
	add.s64 	%rd38, %rd26, 11;
	setp.lt.u64 	%p50, %rd38, %rd18;
	@%p50 bra 	$L__BB0_71;
	setp.eq.s64 	%p51, %rd38, %rd18;
	or.b32  	%r315, %r1186, -2147483648;
	selp.b32 	%r1187, %r315, %r1186, %p51;
	bra.uni 	$L__BB0_72;
$L__BB0_71:
	ld.local.u8 	%r316, [%rd27+11];
	shl.b32 	%r317, %r316, 24;
	or.b32  	%r1187, %r317, %r1186;
$L__BB0_72:
	add.s64 	%rd39, %rd26, 12;
	setp.lt.u64 	%p52, %rd39, %rd18;
	@%p52 bra 	$L__BB0_74;
	setp.eq.s64 	%p53, %rd39, %rd18;
	selp.b32 	%r1188, 128, 0, %p53;
	bra.uni 	$L__BB0_75;
$L__BB0_74:
	ld.local.u8 	%r1188, [%rd27+12];
$L__BB0_75:
	add.s64 	%rd40, %rd26, 13;
	setp.lt.u64 	%p54, %rd40, %rd18;
	@%p54 bra 	$L__BB0_77;
	setp.eq.s64 	%p55, %rd40, %rd18;
	or.b32  	%r318, %r1188, 32768;
	selp.b32 	%r1189, %r318, %r1188, %p55;
	bra.uni 	$L__BB0_78;
$L__BB0_77:
	ld.local.u8 	%rs46, [%rd27+13];
	mul.wide.u16 	%r319, %rs46, 256;
	or.b32  	%r1189, %r319, %r1188;
$L__BB0_78:
	add.s64 	%rd41, %rd26, 14;
	setp.lt.u64 	%p56, %rd41, %rd18;
	@%p56 bra 	$L__BB0_80;
	setp.eq.s64 	%p57, %rd41, %rd18;
	or.b32  	%r320, %r1189, 8388608;
	selp.b32 	%r1190, %r320, %r1189, %p57;
	bra.uni 	$L__BB0_81;
$L__BB0_80:
	ld.local.u8 	%r321, [%rd27+14];
	shl.b32 	%r322, %r321, 16;
	or.b32  	%r1190, %r322, %r1189;
$L__BB0_81:
	add.s64 	%rd42, %rd26, 15;
	setp.lt.u64 	%p58, %rd42, %rd18;
	@%p58 bra 	$L__BB0_83;
	setp.eq.s64 	%p59, %rd42, %rd18;
	or.b32  	%r323, %r1190, -2147483648;
	selp.b32 	%r1191, %r323, %r1190, %p59;
	bra.uni 	$L__BB0_84;
$L__BB0_83:
	ld.local.u8 	%r324, [%rd27+15];
	shl.b32 	%r325, %r324, 24;
	or.b32  	%r1191, %r325, %r1190;
$L__BB0_84:
	add.s64 	%rd43, %rd26, 16;
	setp.lt.u64 	%p60, %rd43, %rd18;
	@%p60 bra 	$L__BB0_86;
	setp.eq.s64 	%p61, %rd43, %rd18;
	selp.b32 	%r1192, 128, 0, %p61;
	bra.uni 	$L__BB0_87;
$L__BB0_86:
	ld.local.u8 	%r1192, [%rd27+16];
$L__BB0_87:
	add.s64 	%rd44, %rd26, 17;
	setp.lt.u64 	%p62, %rd44, %rd18;
	@%p62 bra 	$L__BB0_89;
	setp.eq.s64 	%p63, %rd44, %rd18;
	or.b32  	%r326, %r1192, 32768;
	selp.b32 	%r1193, %r326, %r1192, %p63;
	bra.uni 	$L__BB0_90;
$L__BB0_89:
	ld.local.u8 	%rs47, [%rd27+17];
	mul.wide.u16 	%r327, %rs47, 256;
	or.b32  	%r1193, %r327, %r1192;
$L__BB0_90:
	add.s64 	%rd45, %rd26, 18;
	setp.lt.u64 	%p64, %rd45, %rd18;
	@%p64 bra 	$L__BB0_92;
	setp.eq.s64 	%p65, %rd45, %rd18;
	or.b32  	%r328, %r1193, 8388608;
	selp.b32 	%r1194, %r328, %r1193, %p65;
	bra.uni 	$L__BB0_93;
$L__BB0_92:
	ld.local.u8 	%r329, [%rd27+18];
	shl.b32 	%r330, %r329, 16;
	or.b32  	%r1194, %r330, %r1193;
$L__BB0_93:
	add.s64 	%rd46, %rd26, 19;
	setp.lt.u64 	%p66, %rd46, %rd18;
	@%p66 bra 	$L__BB0_95;
	setp.eq.s64 	%p67, %rd46, %rd18;
	or.b32  	%r331, %r1194, -2147483648;
	selp.b32 	%r1195, %r331, %r1194, %p67;
	bra.uni 	$L__BB0_96;
$L__BB0_95:
	ld.local.u8 	%r332, [%rd27+19];
	shl.b32 	%r333, %r332, 24;
	or.b32  	%r1195, %r333, %r1194;
$L__BB0_96:
	add.s64 	%rd47, %rd26, 20;
	setp.lt.u64 	%p68, %rd47, %rd18;
	@%p68 bra 	$L__BB0_98;
	setp.eq.s64 	%p69, %rd47, %rd18;
	selp.b32 	%r1196, 128, 0, %p69;
	bra.uni 	$L__BB0_99;
$L__BB0_98:
	ld.local.u8 	%r1196, [%rd27+20];
$L__BB0_99:
	add.s64 	%rd48, %rd26, 21;
	setp.lt.u64 	%p70, %rd48, %rd18;
	@%p70 bra 	$L__BB0_101;
	setp.eq.s64 	%p71, %rd48, %rd18;
	or.b32  	%r334, %r1196, 32768;
	selp.b32 	%r1197, %r334, %r1196, %p71;
	bra.uni 	$L__BB0_102;
$L__BB0_101:
	ld.local.u8 	%rs48, [%rd27+21];
	mul.wide.u16 	%r335, %rs48, 256;
	or.b32  	%r1197, %r335, %r1196;
$L__BB0_102:
	add.s64 	%rd49, %rd26, 22;
	setp.lt.u64 	%p72, %rd49, %rd18;
	@%p72 bra 	$L__BB0_104;
	setp.eq.s64 	%p73, %rd49, %rd18;
	or.b32  	%r336, %r1197, 8388608;
	selp.b32 	%r1198, %r336, %r1197, %p73;
	bra.uni 	$L__BB0_105;
$L__BB0_104:
	ld.local.u8 	%r337, [%rd27+22];
	shl.b32 	%r338, %r337, 16;
	or.b32  	%r1198, %r338, %r1197;
$L__BB0_105:
	add.s64 	%rd50, %rd26, 23;
	setp.lt.u64 	%p74, %rd50, %rd18;
	@%p74 bra 	$L__BB0_107;
	setp.eq.s64 	%p75, %rd50, %rd18;
	or.b32  	%r339, %r1198, -2147483648;
	selp.b32 	%r1199, %r339, %r1198, %p75;
	bra.uni 	$L__BB0_108;
$L__BB0_107:
	ld.local.u8 	%r340, [%rd27+23];
	shl.b32 	%r341, %r340, 24;
	or.b32  	%r1199, %r341, %r1198;
$L__BB0_108:
	add.s64 	%rd51, %rd26, 24;
	setp.lt.u64 	%p76, %rd51, %rd18;
	@%p76 bra 	$L__BB0_110;
	setp.eq.s64 	%p77, %rd51, %rd18;
	selp.b32 	%r1200, 128, 0, %p77;
	bra.uni 	$L__BB0_111;
$L__BB0_110:
	ld.local.u8 	%r1200, [%rd27+24];
$L__BB0_111:
	add.s64 	%rd52, %rd26, 25;
	setp.lt.u64 	%p78, %rd52, %rd18;
	@%p78 bra 	$L__BB0_113;
	setp.eq.s64 	%p79, %rd52, %rd18;
	or.b32  	%r342, %r1200, 32768;
	selp.b32 	%r1201, %r342, %r1200, %p79;
	bra.uni 	$L__BB0_114;
$L__BB0_113:
	ld.local.u8 	%rs49, [%rd27+25];
	mul.wide.u16 	%r343, %rs49, 256;
	or.b32  	%r1201, %r343, %r1200;
$L__BB0_114:
	add.s64 	%rd53, %rd26, 26;
	setp.lt.u64 	%p80, %rd53, %rd18;
	@%p80 bra 	$L__BB0_116;
	setp.eq.s64 	%p81, %rd53, %rd18;
	or.b32  	%r344, %r1201, 8388608;
	selp.b32 	%r1202, %r344, %r1201, %p81;
	bra.uni 	$L__BB0_117;
$L__BB0_116:
	ld.local.u8 	%r345, [%rd27+26];
	shl.b32 	%r346, %r345, 16;
	or.b32  	%r1202, %r346, %r1201;
$L__BB0_117:
	add.s64 	%rd54, %rd26, 27;
	setp.lt.u64 	%p82, %rd54, %rd18;
	@%p82 bra 	$L__BB0_119;
	setp.eq.s64 	%p83, %rd54, %rd18;
	or.b32  	%r347, %r1202, -2147483648;
	selp.b32 	%r1203, %r347, %r1202, %p83;
	bra.uni 	$L__BB0_120;
$L__BB0_119:
	ld.local.u8 	%r348, [%rd27+27];
	shl.b32 	%r349, %r348, 24;
	or.b32  	%r1203, %r349, %r1202;
$L__BB0_120:
	add.s64 	%rd55, %rd26, 28;
	setp.lt.u64 	%p84, %rd55, %rd18;
	@%p84 bra 	$L__BB0_122;
	setp.eq.s64 	%p85, %rd55, %rd18;
	selp.b32 	%r1204, 128, 0, %p85;
	bra.uni 	$L__BB0_123;
$L__BB0_122:
	ld.local.u8 	%r1204, [%rd27+28];
$L__BB0_123:
	add.s64 	%rd56, %rd26, 29;
	setp.lt.u64 	%p86, %rd56, %rd18;
	@%p86 bra 	$L__BB0_125;
	setp.eq.s64 	%p87, %rd56, %rd18;
	or.b32  	%r350, %r1204, 32768;
	selp.b32 	%r1205, %r350, %r1204, %p87;
	bra.uni 	$L__BB0_126;
$L__BB0_125:
	ld.local.u8 	%rs50, [%rd27+29];
	mul.wide.u16 	%r351, %rs50, 256;
	or.b32  	%r1205, %r351, %r1204;
$L__BB0_126:
	add.s64 	%rd57, %rd26, 30;
	setp.lt.u64 	%p88, %rd57, %rd18;
	@%p88 bra 	$L__BB0_128;
	setp.eq.s64 	%p89, %rd57, %rd18;
	or.b32  	%r352, %r1205, 8388608;
	selp.b32 	%r1206, %r352, %r1205, %p89;
	bra.uni 	$L__BB0_129;
$L__BB0_128:
	ld.local.u8 	%r353, [%rd27+30];
	shl.b32 	%r354, %r353, 16;
	or.b32  	%r1206, %r354, %r1205;
$L__BB0_129:
	add.s64 	%rd58, %rd26, 31;
	setp.lt.u64 	%p90, %rd58, %rd18;
	@%p90 bra 	$L__BB0_131;
	setp.eq.s64 	%p91, %rd58, %rd18;
	or.b32  	%r355, %r1206, -2147483648;
	selp.b32 	%r1207, %r355, %r1206, %p91;
	bra.uni 	$L__BB0_132;
$L__BB0_131:
	ld.local.u8 	%r356, [%rd27+31];
	shl.b32 	%r357, %r356, 24;
	or.b32  	%r1207, %r357, %r1206;
$L__BB0_132:
	add.s64 	%rd59, %rd26, 32;
	setp.lt.u64 	%p92, %rd59, %rd18;
	@%p92 bra 	$L__BB0_134;
	setp.eq.s64 	%p93, %rd59, %rd18;
	selp.b32 	%r1208, 128, 0, %p93;
	bra.uni 	$L__BB0_135;
$L__BB0_134:
	ld.local.u8 	%r1208, [%rd27+32];
$L__BB0_135:
	add.s64 	%rd60, %rd26, 33;
	setp.lt.u64 	%p94, %rd60, %rd18;
	@%p94 bra 	$L__BB0_137;
	setp.eq.s64 	%p95, %rd60, %rd18;
	or.b32  	%r358, %r1208, 32768;
	selp.b32 	%r1209, %r358, %r1208, %p95;
	bra.uni 	$L__BB0_138;
$L__BB0_137:
	ld.local.u8 	%rs51, [%rd27+33];
	mul.wide.u16 	%r359, %rs51, 256;
	or.b32  	%r1209, %r359, %r1208;
$L__BB0_138:
	add.s64 	%rd61, %rd26, 34;
	setp.lt.u64 	%p96, %rd61, %rd18;
	@%p96 bra 	$L__BB0_140;
	setp.eq.s64 	%p97, %rd61, %rd18;
	or.b32  	%r360, %r1209, 8388608;
	selp.b32 	%r1210, %r360, %r1209, %p97;
	bra.uni 	$L__BB0_141;
$L__BB0_140:
	ld.local.u8 	%r361, [%rd27+34];
	shl.b32 	%r362, %r361, 16;
	or.b32  	%r1210, %r362, %r1209;
$L__BB0_141:
	add.s64 	%rd62, %rd26, 35;
	setp.lt.u64 	%p98, %rd62, %rd18;
	@%p98 bra 	$L__BB0_143;
	setp.eq.s64 	%p99, %rd62, %rd18;
	or.b32  	%r363, %r1210, -2147483648;
	selp.b32 	%r1211, %r363, %r1210, %p99;
	bra.uni 	$L__BB0_144;
$L__BB0_143:
	ld.local.u8 	%r364, [%rd27+35];
	shl.b32 	%r365, %r364, 24;
	or.b32  	%r1211, %r365, %r1210;
$L__BB0_144:
	add.s64 	%rd63, %rd26, 36;
	setp.lt.u64 	%p100, %rd63, %rd18;
	@%p100 bra 	$L__BB0_146;
	setp.eq.s64 	%p101, %rd63, %rd18;
	selp.b32 	%r1212, 128, 0, %p101;
	bra.uni 	$L__BB0_147;
$L__BB0_146:
	ld.local.u8 	%r1212, [%rd27+36];
$L__BB0_147:
	add.s64 	%rd64, %rd26, 37;
	setp.lt.u64 	%p102, %rd64, %rd18;
	@%p102 bra 	$L__BB0_149;
	setp.eq.s64 	%p103, %rd64, %rd18;
	or.b32  	%r366, %r1212, 32768;
	selp.b32 	%r1213, %r366, %r1212, %p103;
	bra.uni 	$L__BB0_150;
$L__BB0_149:
	ld.local.u8 	%rs52, [%rd27+37];
	mul.wide.u16 	%r367, %rs52, 256;
	or.b32  	%r1213, %r367, %r1212;
$L__BB0_150:
	add.s64 	%rd65, %rd26, 38;
	setp.lt.u64 	%p104, %rd65, %rd18;
	@%p104 bra 	$L__BB0_152;
	setp.eq.s64 	%p105, %rd65, %rd18;
	or.b32  	%r368, %r1213, 8388608;
	selp.b32 	%r1214, %r368, %r1213, %p105;
	bra.uni 	$L__BB0_153;
$L__BB0_152:
	ld.local.u8 	%r369, [%rd27+38];
	shl.b32 	%r370, %r369, 16;
	or.b32  	%r1214, %r370, %r1213;
$L__BB0_153:
	add.s64 	%rd66, %rd26, 39;
	setp.lt.u64 	%p106, %rd66, %rd18;
	@%p106 bra 	$L__BB0_155;
	setp.eq.s64 	%p107, %rd66, %rd18;
	or.b32  	%r371, %r1214, -2147483648;
	selp.b32 	%r1215, %r371, %r1214, %p107;
	bra.uni 	$L__BB0_156;
$L__BB0_155:
	ld.local.u8 	%r372, [%rd27+39];
	shl.b32 	%r373, %r372, 24;
	or.b32  	%r1215, %r373, %r1214;
$L__BB0_156:
	add.s64 	%rd67, %rd26, 40;
	setp.lt.u64 	%p108, %rd67, %rd18;
	@%p108 bra 	$L__BB0_158;
	setp.eq.s64 	%p109, %rd67, %rd18;
	selp.b32 	%r1216, 128, 0, %p109;
	bra.uni 	$L__BB0_159;
$L__BB0_158:
	ld.local.u8 	%r1216, [%rd27+40];
$L__BB0_159:
	add.s64 	%rd68, %rd26, 41;
	setp.lt.u64 	%p110, %rd68, %rd18;
	@%p110 bra 	$L__BB0_161;
	setp.eq.s64 	%p111, %rd68, %rd18;
	or.b32  	%r374, %r1216, 32768;
	selp.b32 	%r1217, %r374, %r1216, %p111;
	bra.uni 	$L__BB0_162;
$L__BB0_161:
	ld.local.u8 	%rs53, [%rd27+41];
	mul.wide.u16 	%r375, %rs53, 256;
	or.b32  	%r1217, %r375, %r1216;
$L__BB0_162:
	add.s64 	%rd69, %rd26, 42;
	setp.lt.u64 	%p112, %rd69, %rd18;
	@%p112 bra 	$L__BB0_164;
	setp.eq.s64 	%p113, %rd69, %rd18;
	or.b32  	%r376, %r1217, 8388608;
	selp.b32 	%r1218, %r376, %r1217, %p113;
	bra.uni 	$L__BB0_165;
$L__BB0_164:
	ld.local.u8 	%r377, [%rd27+42];
	shl.b32 	%r378, %r377, 16;
	or.b32  	%r1218, %r378, %r1217;
$L__BB0_165:
	add.s64 	%rd70, %rd26, 43;
	setp.lt.u64 	%p114, %rd70, %rd18;
	@%p114 bra 	$L__BB0_167;
	setp.eq.s64 	%p115, %rd70, %rd18;
	or.b32  	%r379, %r1218, -2147483648;
	selp.b32 	%r1219, %r379, %r1218, %p115;
	bra.uni 	$L__BB0_168;
$L__BB0_167:
	ld.local.u8 	%r380, [%rd27+43];
	shl.b32 	%r381, %r380, 24;
	or.b32  	%r1219, %r381, %r1218;
$L__BB0_168:
	add.s64 	%rd71, %rd26, 44;
	setp.lt.u64 	%p116, %rd71, %rd18;
	@%p116 bra 	$L__BB0_170;
	setp.eq.s64 	%p117, %rd71, %rd18;
	selp.b32 	%r1220, 128, 0, %p117;
	bra.uni 	$L__BB0_171;
$L__BB0_170:
	ld.local.u8 	%r1220, [%rd27+44];
$L__BB0_171:
	add.s64 	%rd72, %rd26, 45;
	setp.lt.u64 	%p118, %rd72, %rd18;
	@%p118 bra 	$L__BB0_173;
	setp.eq.s64 	%p119, %rd72, %rd18;
	or.b32  	%r382, %r1220, 32768;
	selp.b32 	%r1221, %r382, %r1220, %p119;
	bra.uni 	$L__BB0_174;
$L__BB0_173:
	ld.local.u8 	%rs54, [%rd27+45];
	mul.wide.u16 	%r383, %rs54, 256;
	or.b32  	%r1221, %r383, %r1220;
$L__BB0_174:
	add.s64 	%rd73, %rd26, 46;
	setp.lt.u64 	%p120, %rd73, %rd18;
	@%p120 bra 	$L__BB0_176;
	setp.eq.s64 	%p121, %rd73, %rd18;
	or.b32  	%r384, %r1221, 8388608;
	selp.b32 	%r1222, %r384, %r1221, %p121;
	bra.uni 	$L__BB0_177;
$L__BB0_176:
	ld.local.u8 	%r385, [%rd27+46];
	shl.b32 	%r386, %r385, 16;
	or.b32  	%r1222, %r386, %r1221;
$L__BB0_177:
	add.s64 	%rd74, %rd26, 47;
	setp.lt.u64 	%p122, %rd74, %rd18;
	@%p122 bra 	$L__BB0_179;
	setp.eq.s64 	%p123, %rd74, %rd18;
	or.b32  	%r387, %r1222, -2147483648;
	selp.b32 	%r1223, %r387, %r1222, %p123;
	bra.uni 	$L__BB0_180;
$L__BB0_179:
	ld.local.u8 	%r388, [%rd27+47];
	shl.b32 	%r389, %r388, 24;
	or.b32  	%r1223, %r389, %r1222;
$L__BB0_180:
	add.s64 	%rd75, %rd26, 48;
	setp.lt.u64 	%p124, %rd75, %rd18;
	@%p124 bra 	$L__BB0_182;
	setp.eq.s64 	%p125, %rd75, %rd18;
	selp.b32 	%r1224, 128, 0, %p125;
	bra.uni 	$L__BB0_183;
$L__BB0_182:
	ld.local.u8 	%r1224, [%rd27+48];
$L__BB0_183:
	add.s64 	%rd76, %rd26, 49;
	setp.lt.u64 	%p126, %rd76, %rd18;
	@%p126 bra 	$L__BB0_185;
	setp.eq.s64 	%p127, %rd76, %rd18;
	or.b32  	%r390, %r1224, 32768;
	selp.b32 	%r1225, %r390, %r1224, %p127;
	bra.uni 	$L__BB0_186;
$L__BB0_185:
	ld.local.u8 	%rs55, [%rd27+49];
	mul.wide.u16 	%r391, %rs55, 256;
	or.b32  	%r1225, %r391, %r1224;
$L__BB0_186:
	add.s64 	%rd77, %rd26, 50;
	setp.lt.u64 	%p128, %rd77, %rd18;
	@%p128 bra 	$L__BB0_188;
	setp.eq.s64 	%p129, %rd77, %rd18;
	or.b32  	%r392, %r1225, 8388608;
	selp.b32 	%r1226, %r392, %r1225, %p129;
	bra.uni 	$L__BB0_189;
$L__BB0_188:
	ld.local.u8 	%r393, [%rd27+50];
	shl.b32 	%r394, %r393, 16;
	or.b32  	%r1226, %r394, %r1225;
$L__BB0_189:
	add.s64 	%rd78, %rd26, 51;
	setp.lt.u64 	%p130, %rd78, %rd18;
	@%p130 bra 	$L__BB0_191;
	setp.eq.s64 	%p131, %rd78, %rd18;
	or.b32  	%r395, %r1226, -2147483648;
	selp.b32 	%r1227, %r395, %r1226, %p131;
	bra.uni 	$L__BB0_192;
$L__BB0_191:
	ld.local.u8 	%r396, [%rd27+51];
	shl.b32 	%r397, %r396, 24;
	or.b32  	%r1227, %r397, %r1226;
$L__BB0_192:
	add.s64 	%rd79, %rd26, 52;
	setp.lt.u64 	%p132, %rd79, %rd18;
	@%p132 bra 	$L__BB0_194;
	setp.eq.s64 	%p133, %rd79, %rd18;
	selp.b32 	%r1228, 128, 0, %p133;
	bra.uni 	$L__BB0_195;
$L__BB0_194:
	ld.local.u8 	%r1228, [%rd27+52];
$L__BB0_195:
	add.s64 	%rd80, %rd26, 53;
	setp.lt.u64 	%p134, %rd80, %rd18;
	@%p134 bra 	$L__BB0_197;
	setp.eq.s64 	%p135, %rd80, %rd18;
	or.b32  	%r398, %r1228, 32768;
	selp.b32 	%r1229, %r398, %r1228, %p135;
	bra.uni 	$L__BB0_198;
$L__BB0_197:
	ld.local.u8 	%rs56, [%rd27+53];
	mul.wide.u16 	%r399, %rs56, 256;
	or.b32  	%r1229, %r399, %r1228;
$L__BB0_198:
	add.s64 	%rd81, %rd26, 54;
	setp.lt.u64 	%p136, %rd81, %rd18;
	@%p136 bra 	$L__BB0_200;
	setp.eq.s64 	%p137, %rd81, %rd18;
	or.b32  	%r400, %r1229, 8388608;
	selp.b32 	%r1230, %r400, %r1229, %p137;
	bra.uni 	$L__BB0_201;
$L__BB0_200:
	ld.local.u8 	%r401, [%rd27+54];
	shl.b32 	%r402, %r401, 16;
	or.b32  	%r1230, %r402, %r1229;
$L__BB0_201:
	add.s64 	%rd82, %rd26, 55;
	setp.lt.u64 	%p138, %rd82, %rd18;
	@%p138 bra 	$L__BB0_203;
	setp.eq.s64 	%p139, %rd82, %rd18;
	or.b32  	%r403, %r1230, -2147483648;
	selp.b32 	%r1231, %r403, %r1230, %p139;
	bra.uni 	$L__BB0_204;
$L__BB0_203:
	ld.local.u8 	%r404, [%rd27+55];
	shl.b32 	%r405, %r404, 24;
	or.b32  	%r1231, %r405, %r1230;
$L__BB0_204:
	add.s64 	%rd83, %rd26, 56;
	setp.lt.u64 	%p140, %rd83, %rd18;
	@%p140 bra 	$L__BB0_206;
	setp.eq.s64 	%p141, %rd83, %rd18;
	selp.b32 	%r1232, 128, 0, %p141;
	bra.uni 	$L__BB0_207;
$L__BB0_206:
	ld.local.u8 	%r1232, [%rd27+56];
$L__BB0_207:
	add.s64 	%rd84, %rd26, 57;
	setp.lt.u64 	%p142, %rd84, %rd18;
	@%p142 bra 	$L__BB0_209;
	setp.eq.s64 	%p143, %rd84, %rd18;
	or.b32  	%r406, %r1232, 32768;
	selp.b32 	%r1233, %r406, %r1232, %p143;
	bra.uni 	$L__BB0_210;
$L__BB0_209:
	ld.local.u8 	%rs57, [%rd27+57];
	mul.wide.u16 	%r407, %rs57, 256;
	or.b32  	%r1233, %r407, %r1232;
$L__BB0_210:
	add.s64 	%rd85, %rd26, 58;
	setp.lt.u64 	%p144, %rd85, %rd18;
	@%p144 bra 	$L__BB0_212;
	setp.eq.s64 	%p145, %rd85, %rd18;
	or.b32  	%r408, %r1233, 8388608;
	selp.b32 	%r1234, %r408, %r1233, %p145;
	bra.uni 	$L__BB0_213;
$L__BB0_212:
	ld.local.u8 	%r409, [%rd27+58];
	shl.b32 	%r410, %r409, 16;
	or.b32  	%r1234, %r410, %r1233;
$L__BB0_213:
	add.s64 	%rd86, %rd26, 59;
	setp.lt.u64 	%p146, %rd86, %rd18;
	@%p146 bra 	$L__BB0_215;
	setp.eq.s64 	%p147, %rd86, %rd18;
	or.b32  	%r411, %r1234, -2147483648;
	selp.b32 	%r1235, %r411, %r1234, %p147;
	bra.uni 	$L__BB0_216;
$L__BB0_215:
	ld.local.u8 	%r412, [%rd27+59];
	shl.b32 	%r413, %r412, 24;
	or.b32  	%r1235, %r413, %r1234;
$L__BB0_216:
	add.s64 	%rd87, %rd26, 60;
	setp.lt.u64 	%p148, %rd87, %rd18;
	@%p148 bra 	$L__BB0_218;
	setp.eq.s64 	%p149, %rd87, %rd18;
	selp.b32 	%r1236, 128, 0, %p149;
	bra.uni 	$L__BB0_219;
$L__BB0_218:
	ld.local.u8 	%r1236, [%rd27+60];
$L__BB0_219:
	add.s64 	%rd88, %rd26, 61;
	setp.lt.u64 	%p150, %rd88, %rd18;
	@%p150 bra 	$L__BB0_221;
	setp.eq.s64 	%p151, %rd88, %rd18;
	or.b32  	%r414, %r1236, 32768;
	selp.b32 	%r1237, %r414, %r1236, %p151;
	bra.uni 	$L__BB0_222;
$L__BB0_221:
	ld.local.u8 	%rs58, [%rd27+61];
	mul.wide.u16 	%r415, %rs58, 256;
	or.b32  	%r1237, %r415, %r1236;
$L__BB0_222:
	add.s64 	%rd89, %rd26, 62;
	setp.lt.u64 	%p152, %rd89, %rd18;
	@%p152 bra 	$L__BB0_224;
	setp.eq.s64 	%p153, %rd89, %rd18;
	or.b32  	%r416, %r1237, 8388608;
	selp.b32 	%r1238, %r416, %r1237, %p153;
	bra.uni 	$L__BB0_225;
$L__BB0_224:
	ld.local.u8 	%r417, [%rd27+62];
	shl.b32 	%r418, %r417, 16;
	or.b32  	%r1238, %r418, %r1237;
$L__BB0_225:
	add.s64 	%rd90, %rd26, 63;
	setp.lt.u64 	%p154, %rd90, %rd18;
	@%p154 bra 	$L__BB0_227;
	setp.eq.s64 	%p155, %rd90, %rd18;
	or.b32  	%r419, %r1238, -2147483648;
	selp.b32 	%r1239, %r419, %r1238, %p155;
	bra.uni 	$L__BB0_228;
$L__BB0_227:
	ld.local.u8 	%r420, [%rd27+63];
	shl.b32 	%r421, %r420, 24;
	or.b32  	%r1239, %r421, %r1238;
$L__BB0_228:
	setp.eq.s64 	%p156, %rd151, %rd23;
	shr.u64 	%rd128, %rd18, 29;
	cvt.u32.u64 	%r422, %rd128;
	selp.b32 	%r423, %r422, %r1239, %p156;
	cvt.u32.u64 	%r424, %rd18;
	shl.b32 	%r425, %r424, 3;
	selp.b32 	%r426, %r425, %r1235, %p156;
	and.b32  	%r427, %r1241, %r1242;
	not.b32 	%r428, %r1242;
	and.b32  	%r429, %r1240, %r428;
	or.b32  	%r430, %r429, %r427;
	add.s32 	%r431, %r430, %r1243;
	add.s32 	%r432, %r431, %r1179;
	shl.b32 	%r433, %r432, 7;
	add.s32 	%r434, %r432, -680876936;
	shr.u32 	%r435, %r434, 25;
	add.s32 	%r436, %r1242, %r433;
	add.s32 	%r437, %r436, %r435;
	add.s32 	%r438, %r437, -1252901888;
	and.b32  	%r439, %r438, %r1242;
	not.b32 	%r440, %r438;
	and.b32  	%r441, %r1241, %r440;
	or.b32  	%r442, %r439, %r441;
	add.s32 	%r443, %r442, %r1240;
	add.s32 	%r444, %r443, %r1183;
	shl.b32 	%r445, %r444, 12;
	add.s32 	%r446, %r444, -389564586;
	shr.u32 	%r447, %r446, 20;
	add.s32 	%r448, %r438, %r445;
	add.s32 	%r449, %r448, %r447;
	add.s32 	%r450, %r449, 2071289856;
	and.b32  	%r451, %r450, %r438;
	not.b32 	%r452, %r450;
	and.b32  	%r453, %r1242, %r452;
	or.b32  	%r454, %r451, %r453;
	add.s32 	%r455, %r454, %r1241;
	add.s32 	%r456, %r455, %r1187;
	shl.b32 	%r457, %r456, 17;
	add.s32 	%r458, %r456, 606105819;
	shr.u32 	%r459, %r458, 15;
	add.s32 	%r460, %r450, %r457;
	add.s32 	%r461, %r460, %r459;
	add.s32 	%r462, %r461, -508166144;
	and.b32  	%r463, %r462, %r450;
	not.b32 	%r464, %r462;
	and.b32  	%r465, %r438, %r464;
	or.b32  	%r466, %r463, %r465;
	add.s32 	%r467, %r466, %r1242;
	add.s32 	%r468, %r467, %r1191;
	shl.b32 	%r469, %r468, 22;
	add.s32 	%r470, %r468, -1044525330;
	shr.u32 	%r471, %r470, 10;
	add.s32 	%r472, %r462, %r469;
	add.s32 	%r473, %r472, %r471;
	add.s32 	%r474, %r473, -1149239296;
	and.b32  	%r475, %r474, %r462;
	not.b32 	%r476, %r474;
	and.b32  	%r477, %r450, %r476;
	or.b32  	%r478, %r475, %r477;
	add.s32 	%r479, %r478, %r438;
	add.s32 	%r480, %r479, %r1195;
	shl.b32 	%r481, %r480, 7;
	add.s32 	%r482, %r480, -176418897;
	shr.u32 	%r483, %r482, 25;
	add.s32 	%r484, %r474, %r481;
	add.s32 	%r485, %r484, %r483;
	add.s32 	%r486, %r485, -1106782336;
	and.b32  	%r487, %r486, %r474;
	not.b32 	%r488, %r486;
	and.b32  	%r489, %r462, %r488;
	or.b32  	%r490, %r487, %r489;
	add.s32 	%r491, %r490, %r450;
	add.s32 	%r492, %r491, %r1199;
	shl.b32 	%r493, %r492, 12;
	add.s32 	%r494, %r492, 1200080426;
	shr.u32 	%r495, %r494, 20;
	add.s32 	%r496, %r486, %r493;
	add.s32 	%r497, %r496, %r495;
	add.s32 	%r498, %r497, 2086838272;
	and.b32  	%r499, %r498, %r486;
	not.b32 	%r500, %r498;
	and.b32  	%r501, %r474, %r500;
	or.b32  	%r502, %r499, %r501;
	add.s32 	%r503, %r502, %r462;
	add.s32 	%r504, %r503, %r1203;
	shl.b32 	%r505, %r504, 17;
	add.s32 	%r506, %r504, -1473231341;
	shr.u32 	%r507, %r506, 15;
	add.s32 	%r508, %r498, %r505;
	add.s32 	%r509, %r508, %r507;
	add.s32 	%r510, %r509, -1943666688;
	and.b32  	%r511, %r510, %r498;
	not.b32 	%r512, %r510;
	and.b32  	%r513, %r486, %r512;
	or.b32  	%r514, %r511, %r513;
	add.s32 	%r515, %r514, %r474;
	add.s32 	%r516, %r515, %r1207;
	shl.b32 	%r517, %r516, 22;
	add.s32 	%r518, %r516, -45705983;
	shr.u32 	%r519, %r518, 10;
	add.s32 	%r520, %r510, %r517;
	add.s32 	%r521, %r520, %r519;
	add.s32 	%r522, %r521, 1077936128;
	and.b32  	%r523, %r522, %r510;
	not.b32 	%r524, %r522;
	and.b32  	%r525, %r498, %r524;
	or.b32  	%r526, %r523, %r525;
	add.s32 	%r527, %r526, %r486;
	add.s32 	%r528, %r527, %r1211;
	shl.b32 	%r529, %r528, 7;
	add.s32 	%r530, %r528, 1770035416;
	shr.u32 	%r531, %r530, 25;
	add.s32 	%r532, %r522, %r529;
	add.s32 	%r533, %r532, %r531;
	add.s32 	%r534, %r533, -1068733440;
	and.b32  	%r535, %r534, %r522;
	not.b32 	%r536, %r534;
	and.b32  	%r537, %r510, %r536;
	or.b32  	%r538, %r535, %r537;
	add.s32 	%r539, %r538, %r498;
	add.s32 	%r540, %r539, %r1215;
	shl.b32 	%r541, %r540, 12;
	add.s32 	%r542, %r540, -1958414417;
	shr.u32 	%r543, %r542, 20;
	add.s32 	%r544, %r534, %r541;
	add.s32 	%r545, %r544, %r543;
	add.s32 	%r546, %r545, 1333456896;
	and.b32  	%r547, %r546, %r534;
	not.b32 	%r548, %r546;
	and.b32  	%r549, %r522, %r548;
	or.b32  	%r550, %r547, %r549;
	add.s32 	%r551, %r550, %r510;
	add.s32 	%r552, %r551, %r1219;
	shl.b32 	%r553, %r552, 17;
	add.s32 	%r554, %r552, -42063;
	shr.u32 	%r555, %r554, 15;
	add.s32 	%r556, %r546, %r553;
	add.s32 	%r557, %r556, %r555;
	add.s32 	%r558, %r557, -1218314240;
	and.b32  	%r559, %r558, %r546;
	not.b32 	%r560, %r558;
	and.b32  	%r561, %r534, %r560;
	or.b32  	%r562, %r559, %r561;
	add.s32 	%r563, %r562, %r522;
	add.s32 	%r564, %r563, %r1223;
	shl.b32 	%r565, %r564, 22;
	add.s32 	%r566, %r564, -1990404162;
	shr.u32 	%r567, %r566, 10;
	add.s32 	%r568, %r558, %r565;
	add.s32 	%r569, %r568, %r567;
	add.s32 	%r570, %r569, -276824064;
	and.b32  	%r571, %r570, %r558;
	not.b32 	%r572, %r570;
	and.b32  	%r573, %r546, %r572;
	or.b32  	%r574, %r571, %r573;
	add.s32 	%r575, %r574, %r534;
	add.s32 	%r576, %r575, %r1227;
	shl.b32 	%r577, %r576, 7;
	add.s32 	%r578, %r576, 1804603682;
	shr.u32 	%r579, %r578, 25;
	add.s32 	%r580, %r570, %r577;
	add.s32 	%r581, %r580, %r579;
	add.s32 	%r582, %r581, -938962688;
	and.b32  	%r583, %r582, %r570;
	not.b32 	%r584, %r582;
	and.b32  	%r585, %r558, %r584;
	or.b32  	%r586, %r583, %r585;
	add.s32 	%r587, %r586, %r546;
	add.s32 	%r588, %r587, %r1231;
	shl.b32 	%r589, %r588, 12;
	add.s32 	%r590, %r588, -40341101;
	shr.u32 	%r591, %r590, 20;
	add.s32 	%r592, %r582, %r589;
	add.s32 	%r593, %r592, %r591;
	add.s32 	%r594, %r593, -2028392448;
	and.b32  	%r595, %r594, %r582;
	not.b32 	%r596, %r594;
	and.b32  	%r597, %r570, %r596;
	or.b32  	%r598, %r595, %r597;
	add.s32 	%r599, %r598, %r558;
	add.s32 	%r600, %r599, %r426;
	shl.b32 	%r601, %r600, 17;
	add.s32 	%r602, %r600, -1502002290;
	shr.u32 	%r603, %r602, 15;
	add.s32 	%r604, %r594, %r601;
	add.s32 	%r605, %r604, %r603;
	add.s32 	%r606, %r605, -2028208128;
	and.b32  	%r607, %r606, %r594;
	not.b32 	%r608, %r606;
	and.b32  	%r609, %r582, %r608;
	or.b32  	%r610, %r607, %r609;
	add.s32 	%r611, %r610, %r570;
	add.s32 	%r612, %r611, %r423;
	shl.b32 	%r613, %r612, 22;
	add.s32 	%r614, %r612, 1236535329;
	shr.u32 	%r615, %r614, 10;
	add.s32 	%r616, %r606, %r613;
	add.s32 	%r617, %r616, %r615;
	add.s32 	%r618, %r617, 138412032;
	and.b32  	%r619, %r618, %r594;
	and.b32  	%r620, %r606, %r596;
	or.b32  	%r621, %r619, %r620;
	add.s32 	%r622, %r621, %r582;
	add.s32 	%r623, %r622, %r1183;
	shl.b32 	%r624, %r623, 5;
	add.s32 	%r625, %r623, -165796510;
	shr.u32 	%r626, %r625, 27;
	add.s32 	%r627, %r618, %r624;
	add.s32 	%r628, %r627, %r626;
	add.s32 	%r629, %r628, -1010521024;
	and.b32  	%r630, %r629, %r606;
	and.b32  	%r631, %r618, %r608;
	or.b32  	%r632, %r630, %r631;
	add.s32 	%r633, %r632, %r594;
	add.s32 	%r634, %r633, %r1203;
	shl.b32 	%r635, %r634, 9;
	add.s32 	%r636, %r634, -1069501632;
	shr.u32 	%r637, %r636, 23;
	add.s32 	%r638, %r629, %r635;
	add.s32 	%r639, %r638, %r637;
	add.s32 	%r640, %r639, -2123988992;
	and.b32  	%r641, %r640, %r618;
	not.b32 	%r642, %r618;
	and.b32  	%r643, %r629, %r642;
	or.b32  	%r644, %r641, %r643;
	add.s32 	%r645, %r644, %r606;
	add.s32 	%r646, %r645, %r1223;
	shl.b32 	%r647, %r646, 14;
	add.s32 	%r648, %r646, 643717713;
	shr.u32 	%r649, %r648, 18;
	add.s32 	%r650, %r640, %r647;
	add.s32 	%r651, %r650, %r649;
	add.s32 	%r652, %r651, -1768669184;
	and.b32  	%r653, %r652, %r629;
	not.b32 	%r654, %r629;
	and.b32  	%r655, %r640, %r654;
	or.b32  	%r656, %r653, %r655;
	add.s32 	%r657, %r656, %r618;
	add.s32 	%r658, %r657, %r1179;
	shl.b32 	%r659, %r658, 20;
	add.s32 	%r660, %r658, -373897302;
	shr.u32 	%r661, %r660, 12;
	add.s32 	%r662, %r652, %r659;
	add.s32 	%r663, %r662, %r661;
	add.s32 	%r664, %r663, 2057306112;
	and.b32  	%r665, %r664, %r640;
	not.b32 	%r666, %r640;
	and.b32  	%r667, %r652, %r666;
	or.b32  	%r668, %r665, %r667;
	add.s32 	%r669, %r668, %r629;
	add.s32 	%r670, %r669, %r1199;
	shl.b32 	%r671, %r670, 5;
	add.s32 	%r672, %r670, -701558691;
	shr.u32 	%r673, %r672, 27;
	add.s32 	%r674, %r664, %r671;
	add.s32 	%r675, %r674, %r673;
	add.s32 	%r676, %r675, -975041632;
	and.b32  	%r677, %r676, %r652;
	not.b32 	%r678, %r652;
	and.b32  	%r679, %r664, %r678;
	or.b32  	%r680, %r677, %r679;
	add.s32 	%r681, %r680, %r640;
	add.s32 	%r682, %r681, %r1219;
	shl.b32 	%r683, %r682, 9;
	add.s32 	%r684, %r682, 38016083;
	shr.u32 	%r685, %r684, 23;
	add.s32 	%r686, %r676, %r683;
	add.s32 	%r687, %r686, %r685;
	add.s32 	%r688, %r687, -2010601984;
	and.b32  	%r689, %r688, %r664;
	not.b32 	%r690, %r664;
	and.b32  	%r691, %r676, %r690;
	or.b32  	%r692, %r689, %r691;
	add.s32 	%r693, %r692, %r652;
	add.s32 	%r694, %r693, %r423;
	shl.b32 	%r695, %r694, 14;
	add.s32 	%r696, %r694, -660478335;
	shr.u32 	%r697, %r696, 18;
	add.s32 	%r698, %r688, %r695;
	add.s32 	%r699, %r698, %r697;
	add.s32 	%r700, %r699, 2040545280;
	and.b32  	%r701, %r700, %r676;
	not.b32 	%r702, %r676;
	and.b32  	%r703, %r688, %r702;
	or.b32  	%r704, %r701, %r703;
	add.s32 	%r705, %r704, %r664;
	add.s32 	%r706, %r705, %r1195;
	shl.b32 	%r707, %r706, 20;
	add.s32 	%r708, %r706, -405537848;
	shr.u32 	%r709, %r708, 12;
	add.s32 	%r710, %r700, %r707;
	add.s32 	%r711, %r710, %r709;
	add.s32 	%r712, %r711, -1132462080;
	and.b32  	%r713, %r712, %r688;
	not.b32 	%r714, %r688;
	and.b32  	%r715, %r700, %r714;
	or.b32  	%r716, %r713, %r715;
	add.s32 	%r717, %r716, %r676;
	add.s32 	%r718, %r717, %r1215;
	shl.b32 	%r719, %r718, 5;
	add.s32 	%r720, %r718, 568446438;
	shr.u32 	%r721, %r720, 27;
	add.s32 	%r722, %r712, %r719;
	add.s32 	%r723, %r722, %r721;
	add.s32 	%r724, %r723, 1010416832;
	and.b32  	%r725, %r724, %r700;
	not.b32 	%r726, %r700;
	and.b32  	%r727, %r712, %r726;
	or.b32  	%r728, %r725, %r727;
	add.s32 	%r729, %r728, %r688;
	add.s32 	%r730, %r729, %r426;
	shl.b32 	%r731, %r730, 9;
	add.s32 	%r732, %r730, -1019803690;
	shr.u32 	%r733, %r732, 23;
	add.s32 	%r734, %r724, %r731;
	add.s32 	%r735, %r734, %r733;
	add.s32 	%r736, %r735, 1846520832;
	and.b32  	%r737, %r736, %r712;
	not.b32 	%r738, %r712;
	and.b32  	%r739, %r724, %r738;
	or.b32  	%r740, %r737, %r739;
	add.s32 	%r741, %r740, %r700;
	add.s32 	%r742, %r741, %r1191;
	shl.b32 	%r743, %r742, 14;
	add.s32 	%r744, %r742, -187363961;
	shr.u32 	%r745, %r744, 18;
	add.s32 	%r746, %r736, %r743;
	add.s32 	%r747, %r746, %r745;
	add.s32 	%r748, %r747, 1130479616;
	and.b32  	%r749, %r748, %r724;
	not.b32 	%r750, %r724;
	and.b32  	%r751, %r736, %r750;
	or.b32  	%r752, %r749, %r751;
	add.s32 	%r753, %r752, %r712;
	add.s32 	%r754, %r753, %r1211;
	shl.b32 	%r755, %r754, 20;
	add.s32 	%r756, %r754, 1163531501;
	shr.u32 	%r757, %r756, 12;
	add.s32 	%r758, %r748, %r755;
	add.s32 	%r759, %r758, %r757;
	add.s32 	%r760, %r759, 1322254336;
	and.b32  	%r761, %r760, %r736;
	not.b32 	%r762, %r736;
	and.b32  	%r763, %r748, %r762;
	or.b32  	%r764, %r761, %r763;
	add.s32 	%r765, %r764, %r724;
	add.s32 	%r766, %r765, %r1231;
	shl.b32 	%r767, %r766, 5;
	add.s32 	%r768, %r766, -1444681467;
	shr.u32 	%r769, %r768, 27;
	add.s32 	%r770, %r760, %r767;
	add.s32 	%r771, %r770, %r769;
	add.s32 	%r772, %r771, 1014833312;
	and.b32  	%r773, %r772, %r748;
	not.b32 	%r774, %r748;
	and.b32  	%r775, %r760, %r774;
	or.b32  	%r776, %r773, %r775;
	add.s32 	%r777, %r776, %r736;
	add.s32 	%r778, %r777, %r1187;
	shl.b32 	%r779, %r778, 9;
	add.s32 	%r780, %r778, -51403784;
	shr.u32 	%r781, %r780, 23;
	add.s32 	%r782, %r772, %r779;
	add.s32 	%r783, %r782, %r781;
	add.s32 	%r784, %r783, -548933632;
	and.b32  	%r785, %r784, %r760;
	not.b32 	%r786, %r760;
	and.b32  	%r787, %r772, %r786;
	or.b32  	%r788, %r785, %r787;
	add.s32 	%r789, %r788, %r748;
	add.s32 	%r790, %r789, %r1207;
	shl.b32 	%r791, %r790, 14;
	add.s32 	%r792, %r790, 1735328473;
	shr.u32 	%r793, %r792, 18;
	add.s32 	%r794, %r784, %r791;
	add.s32 	%r795, %r794, %r793;
	add.s32 	%r796, %r795, -1061797888;
	and.b32  	%r797, %r796, %r772;
	not.b32 	%r798, %r772;
	and.b32  	%r799, %r784, %r798;
	or.b32  	%r800, %r797, %r799;
	add.s32 	%r801, %r800, %r760;
	add.s32 	%r802, %r801, %r1227;
	shl.b32 	%r803, %r802, 20;
	add.s32 	%r804, %r802, -1926607734;
	shr.u32 	%r805, %r804, 12;
	add.s32 	%r806, %r796, %r803;
	add.s32 	%r807, %r806, %r805;
	add.s32 	%r808, %r807, -929038336;
	xor.b32  	%r809, %r796, %r784;
	xor.b32  	%r810, %r809, %r808;
	add.s32 	%r811, %r810, %r772;
	add.s32 	%r812, %r811, %r1199;
	shl.b32 	%r813, %r812, 4;
	add.s32 	%r814, %r812, -378558;
	shr.u32 	%r815, %r814, 28;
	add.s32 	%r816, %r808, %r813;
	add.s32 	%r817, %r816, %r815;
	add.s32 	%r818, %r817, -6056928;
	xor.b32  	%r819, %r808, %r796;
	xor.b32  	%r820, %r819, %r818;
	add.s32 	%r821, %r820, %r784;
	add.s32 	%r822, %r821, %r1211;
	shl.b32 	%r823, %r822, 11;
	add.s32 	%r824, %r1211, -2022574463;
	add.s32 	%r825, %r824, %r821;
	shr.u32 	%r826, %r825, 21;
	add.s32 	%r827, %r818, %r823;
	add.s32 	%r828, %r827, %r826;
	add.s32 	%r829, %r828, -1884026880;
	xor.b32  	%r830, %r818, %r808;
	xor.b32  	%r831, %r830, %r829;
	add.s32 	%r832, %r831, %r796;
	add.s32 	%r833, %r832, %r1223;
	shl.b32 	%r834, %r833, 16;
	add.s32 	%r835, %r1223, 1839030562;
	add.s32 	%r836, %r835, %r832;
	shr.u32 	%r837, %r836, 16;
	add.s32 	%r838, %r829, %r834;
	add.s32 	%r839, %r838, %r837;
	add.s32 	%r840, %r839, 1629618176;
	xor.b32  	%r841, %r829, %r818;
	xor.b32  	%r842, %r841, %r840;
	add.s32 	%r843, %r842, %r808;
	add.s32 	%r844, %r843, %r426;
	shl.b32 	%r845, %r844, 23;
	add.s32 	%r846, %r844, -35309556;
	shr.u32 	%r847, %r846, 9;
	add.s32 	%r848, %r840, %r845;
	add.s32 	%r849, %r848, %r847;
	add.s32 	%r850, %r849, 100663296;
	xor.b32  	%r851, %r840, %r829;
	xor.b32  	%r852, %r851, %r850;
	add.s32 	%r853, %r852, %r818;
	add.s32 	%r854, %r853, %r1183;
	shl.b32 	%r855, %r854, 4;
	add.s32 	%r856, %r854, -1530992060;
	shr.u32 	%r857, %r856, 28;
	add.s32 	%r858, %r850, %r855;
	add.s32 	%r859, %r858, %r857;
	add.s32 	%r860, %r859, 1273930816;
	xor.b32  	%r861, %r850, %r840;
	xor.b32  	%r862, %r861, %r860;
	add.s32 	%r863, %r862, %r829;
	add.s32 	%r864, %r863, %r1195;
	shl.b32 	%r865, %r864, 11;
	add.s32 	%r866, %r1195, 1272893353;
	add.s32 	%r867, %r866, %r863;
	shr.u32 	%r868, %r867, 21;
	add.s32 	%r869, %r860, %r865;
	add.s32 	%r870, %r869, %r868;
	add.s32 	%r871, %r870, -159561728;
	xor.b32  	%r872, %r860, %r850;
	xor.b32  	%r873, %r872, %r871;
	add.s32 	%r874, %r873, %r840;
	add.s32 	%r875, %r874, %r1207;
	shl.b32 	%r876, %r875, 16;
	add.s32 	%r877, %r875, -155497632;
	shr.u32 	%r878, %r877, 16;
	add.s32 	%r879, %r871, %r876;
	add.s32 	%r880, %r879, %r878;
	add.s32 	%r881, %r880, 1264582656;
	xor.b32  	%r882, %r871, %r860;
	xor.b32  	%r883, %r882, %r881;
	add.s32 	%r884, %r883, %r850;
	add.s32 	%r885, %r884, %r1219;
	shl.b32 	%r886, %r885, 23;
	add.s32 	%r887, %r885, -1094730640;
	shr.u32 	%r888, %r887, 9;
	add.s32 	%r889, %r881, %r886;
	add.s32 	%r890, %r889, %r888;
	add.s32 	%r891, %r890, 939524096;
	xor.b32  	%r892, %r881, %r871;
	xor.b32  	%r893, %r892, %r891;
	add.s32 	%r894, %r893, %r860;
	add.s32 	%r895, %r894, %r1231;
	shl.b32 	%r896, %r895, 4;
	add.s32 	%r897, %r1231, 681279174;
	add.s32 	%r898, %r897, %r894;
	shr.u32 	%r899, %r898, 28;
	add.s32 	%r900, %r891, %r896;
	add.s32 	%r901, %r900, %r899;
	add.s32 	%r902, %r901, -1984435104;
	xor.b32  	%r903, %r891, %r881;
	xor.b32  	%r904, %r903, %r902;
	add.s32 	%r905, %r904, %r871;
	add.s32 	%r906, %r905, %r1179;
	shl.b32 	%r907, %r906, 11;
	add.s32 	%r908, %r906, -358537222;
	shr.u32 	%r909, %r908, 21;
	add.s32 	%r910, %r902, %r907;
	add.s32 	%r911, %r910, %r909;
	add.s32 	%r912, %r911, 155176960;
	xor.b32  	%r913, %r902, %r891;
	xor.b32  	%r914, %r913, %r912;
	add.s32 	%r915, %r914, %r881;
	add.s32 	%r916, %r915, %r1191;
	shl.b32 	%r917, %r916, 16;
	add.s32 	%r918, %r1191, -30611744;
	add.s32 	%r919, %r918, %r915;
	shr.u32 	%r920, %r919, 16;
	add.s32 	%r921, %r912, %r917;
	add.s32 	%r922, %r921, %r920;
	add.s32 	%r923, %r922, -421527552;
	xor.b32  	%r924, %r912, %r902;
	xor.b32  	%r925, %r924, %r923;
	add.s32 	%r926, %r925, %r891;
	add.s32 	%r927, %r926, %r1203;
	shl.b32 	%r928, %r927, 23;
	add.s32 	%r929, %r927, -1560198380;
	shr.u32 	%r930, %r929, 9;
	add.s32 	%r931, %r923, %r928;
	add.s32 	%r932, %r931, %r930;
	add.s32 	%r933, %r932, -1979711488;
	xor.b32  	%r934, %r923, %r912;
	xor.b32  	%r935, %r934, %r933;
	add.s32 	%r936, %r935, %r902;
	add.s32 	%r937, %r936, %r1215;
	shl.b32 	%r938, %r937, 4;
	add.s32 	%r939, %r937, 1309151649;
	shr.u32 	%r940, %r939, 28;
	add.s32 	%r941, %r933, %r938;
	add.s32 	%r942, %r941, %r940;
	add.s32 	%r943, %r942, -528410096;
	xor.b32  	%r944, %r933, %r923;
	xor.b32  	%r945, %r944, %r943;
	add.s32 	%r946, %r945, %r912;
	add.s32 	%r947, %r946, %r1227;
	shl.b32 	%r948, %r947, 11;
	add.s32 	%r949, %r947, -145523070;
	shr.u32 	%r950, %r949, 21;
	add.s32 	%r951, %r943, %r948;
	add.s32 	%r952, %r951, %r950;
	add.s32 	%r953, %r952, -1678503936;
	xor.b32  	%r954, %r943, %r933;
	xor.b32  	%r955, %r954, %r953;
	add.s32 	%r956, %r955, %r923;
	add.s32 	%r957, %r956, %r423;
	shl.b32 	%r958, %r957, 16;
	add.s32 	%r959, %r423, -1120210379;
	add.s32 	%r960, %r959, %r956;
	shr.u32 	%r961, %r960, 16;
	add.s32 	%r962, %r953, %r958;
	add.s32 	%r963, %r962, %r961;
	add.s32 	%r964, %r963, -231407616;
	xor.b32  	%r965, %r953, %r943;
	xor.b32  	%r966, %r965, %r964;
	add.s32 	%r967, %r966, %r933;
	add.s32 	%r968, %r967, %r1187;
	shl.b32 	%r969, %r968, 23;
	add.s32 	%r970, %r1187, 718787259;
	add.s32 	%r971, %r970, %r967;
	shr.u32 	%r972, %r971, 9;
	add.s32 	%r973, %r964, %r969;
	add.s32 	%r974, %r973, %r972;
	add.s32 	%r975, %r974, 1568669696;
	not.b32 	%r976, %r953;
	or.b32  	%r977, %r975, %r976;
	xor.b32  	%r978, %r977, %r964;
	add.s32 	%r979, %r978, %r943;
	add.s32 	%r980, %r979, %r1179;
	shl.b32 	%r981, %r980, 6;
	add.s32 	%r982, %r980, -21215574;
	shr.u32 	%r983, %r982, 26;
	add.s32 	%r984, %r975, %r981;
	add.s32 	%r985, %r984, %r983;
	add.s32 	%r986, %r985, -1357796736;
	not.b32 	%r987, %r964;
	or.b32  	%r988, %r986, %r987;
	xor.b32  	%r989, %r988, %r975;
	add.s32 	%r990, %r989, %r953;
	add.s32 	%r991, %r990, %r1207;
	shl.b32 	%r992, %r991, 10;
	add.s32 	%r993, %r991, -321368453;
	shr.u32 	%r994, %r993, 22;
	add.s32 	%r995, %r986, %r992;
	add.s32 	%r996, %r995, %r994;
	add.s32 	%r997, %r996, 1631185920;
	not.b32 	%r998, %r975;
	or.b32  	%r999, %r997, %r998;
	xor.b32  	%r1000, %r999, %r986;
	add.s32 	%r1001, %r1000, %r964;
	add.s32 	%r1002, %r1001, %r426;
	shl.b32 	%r1003, %r1002, 15;
	add.s32 	%r1004, %r1002, 606105819;
	shr.u32 	%r1005, %r1004, 17;
	add.s32 	%r1006, %r997, %r1003;
	add.s32 	%r1007, %r1006, %r1005;
	add.s32 	%r1008, %r1007, 946700288;
	not.b32 	%r1009, %r986;
	or.b32  	%r1010, %r1008, %r1009;
	xor.b32  	%r1011, %r1010, %r997;
	add.s32 	%r1012, %r1011, %r975;
	add.s32 	%r1013, %r1012, %r1199;
	shl.b32 	%r1014, %r1013, 21;
	add.s32 	%r1015, %r1013, 140002685;
	shr.u32 	%r1016, %r1015, 11;
	add.s32 	%r1017, %r1008, %r1014;
	add.s32 	%r1018, %r1017, %r1016;
	add.s32 	%r1019, %r1018, -1348468736;
	not.b32 	%r1020, %r997;
	or.b32  	%r1021, %r1019, %r1020;
	xor.b32  	%r1022, %r1021, %r1008;
	add.s32 	%r1023, %r1022, %r986;
	add.s32 	%r1024, %r1023, %r1227;
	shl.b32 	%r1025, %r1024, 6;
	add.s32 	%r1026, %r1024, 1873313359;
	shr.u32 	%r1027, %r1026, 26;
	add.s32 	%r1028, %r1019, %r1025;
	add.s32 	%r1029, %r1028, %r1027;
	add.s32 	%r1030, %r1029, -367029312;
	not.b32 	%r1031, %r1008;
	or.b32  	%r1032, %r1030, %r1031;
	xor.b32  	%r1033, %r1032, %r1019;
	add.s32 	%r1034, %r1033, %r997;
	add.s32 	%r1035, %r1034, %r1191;
	shl.b32 	%r1036, %r1035, 10;
	add.s32 	%r1037, %r918, %r1034;
	shr.u32 	%r1038, %r1037, 22;
	add.s32 	%r1039, %r1030, %r1036;
	add.s32 	%r1040, %r1039, %r1038;
	add.s32 	%r1041, %r1040, -1281654784;
	not.b32 	%r1042, %r1019;
	or.b32  	%r1043, %r1041, %r1042;
	xor.b32  	%r1044, %r1043, %r1030;
	add.s32 	%r1045, %r1044, %r1008;
	add.s32 	%r1046, %r1045, %r1219;
	shl.b32 	%r1047, %r1046, 15;
	add.s32 	%r1048, %r1046, -1560198380;
	shr.u32 	%r1049, %r1048, 17;
	add.s32 	%r1050, %r1041, %r1047;
	add.s32 	%r1051, %r1050, %r1049;
	add.s32 	%r1052, %r1051, -1584791552;
	not.b32 	%r1053, %r1030;
	or.b32  	%r1054, %r1052, %r1053;
	xor.b32  	%r1055, %r1054, %r1041;
	add.s32 	%r1056, %r1055, %r1019;
	add.s32 	%r1057, %r1056, %r1183;
	shl.b32 	%r1058, %r1057, 21;
	add.s32 	%r1059, %r1057, 1236535329;
	shr.u32 	%r1060, %r1059, 11;
	add.s32 	%r1061, %r1052, %r1058;
	add.s32 	%r1062, %r1061, %r1060;
	add.s32 	%r1063, %r1062, 69206016;
	not.b32 	%r1064, %r1041;
	or.b32  	%r1065, %r1063, %r1064;
	xor.b32  	%r1066, %r1065, %r1052;
	add.s32 	%r1067, %r1066, %r1030;
	add.s32 	%r1068, %r1067, %r1211;
	shl.b32 	%r1069, %r1068, 6;
	add.s32 	%r1070, %r824, %r1067;
	shr.u32 	%r1071, %r1070, 26;
	add.s32 	%r1072, %r1063, %r1069;
	add.s32 	%r1073, %r1072, %r1071;
	add.s32 	%r1074, %r1073, -595746752;
	not.b32 	%r1075, %r1052;
	or.b32  	%r1076, %r1074, %r1075;
	xor.b32  	%r1077, %r1076, %r1063;
	add.s32 	%r1078, %r1077, %r1041;
	add.s32 	%r1079, %r1078, %r423;
	shl.b32 	%r1080, %r1079, 10;
	add.s32 	%r1081, %r959, %r1078;
	shr.u32 	%r1082, %r1081, 22;
	add.s32 	%r1083, %r1074, %r1080;
	add.s32 	%r1084, %r1083, %r1082;
	add.s32 	%r1085, %r1084, -339160064;
	not.b32 	%r1086, %r1063;
	or.b32  	%r1087, %r1085, %r1086;
	xor.b32  	%r1088, %r1087, %r1074;
	add.s32 	%r1089, %r1088, %r1052;
	add.s32 	%r1090, %r1089, %r1203;
	shl.b32 	%r1091, %r1090, 15;
	add.s32 	%r1092, %r1090, -155497632;
	shr.u32 	%r1093, %r1092, 17;
	add.s32 	%r1094, %r1085, %r1091;
	add.s32 	%r1095, %r1094, %r1093;
	add.s32 	%r1096, %r1095, -1515192320;
	not.b32 	%r1097, %r1074;
	or.b32  	%r1098, %r1096, %r1097;
	xor.b32  	%r1099, %r1098, %r1085;
	add.s32 	%r1100, %r1099, %r1063;
	add.s32 	%r1101, %r1100, %r1231;
	shl.b32 	%r1102, %r1101, 21;
	add.s32 	%r1103, %r897, %r1100;
	shr.u32 	%r1104, %r1103, 11;
	add.s32 	%r1105, %r1096, %r1102;
	add.s32 	%r1106, %r1105, %r1104;
	add.s32 	%r1107, %r1106, -658505728;
	not.b32 	%r1108, %r1085;
	or.b32  	%r1109, %r1107, %r1108;
	xor.b32  	%r1110, %r1109, %r1096;
	add.s32 	%r1111, %r1110, %r1074;
	add.s32 	%r1112, %r1111, %r1195;
	shl.b32 	%r1113, %r1112, 6;
	add.s32 	%r1114, %r866, %r1111;
	shr.u32 	%r1115, %r1114, 26;
	add.s32 	%r1116, %r1107, %r1113;
	add.s32 	%r1117, %r1116, %r1115;
	add.s32 	%r1118, %r1117, -139204032;
	not.b32 	%r1119, %r1096;
	or.b32  	%r1120, %r1118, %r1119;
	xor.b32  	%r1121, %r1120, %r1107;
	add.s32 	%r1122, %r1121, %r1085;
	add.s32 	%r1123, %r1122, %r1223;
	shl.b32 	%r1124, %r1123, 10;
	add.s32 	%r1125, %r835, %r1122;
	shr.u32 	%r1126, %r1125, 22;
	add.s32 	%r1127, %r1118, %r1124;
	add.s32 	%r1128, %r1127, %r1126;
	add.s32 	%r1129, %r1128, 1971619840;
	not.b32 	%r1130, %r1107;
	or.b32  	%r1131, %r1129, %r1130;
	xor.b32  	%r1132, %r1131, %r1118;
	add.s32 	%r1133, %r1132, %r1096;
	add.s32 	%r1134, %r1133, %r1187;
	shl.b32 	%r1135, %r1134, 15;
	add.s32 	%r1136, %r970, %r1133;
	shr.u32 	%r1137, %r1136, 17;
	add.s32 	%r1138, %r1129, %r1135;
	add.s32 	%r1139, %r1138, %r1137;
	add.s32 	%r1140, %r1139, -379748352;
	not.b32 	%r1141, %r1118;
	or.b32  	%r1142, %r1140, %r1141;
	xor.b32  	%r1143, %r1142, %r1129;
	add.s32 	%r1144, %r1143, %r1107;
	add.s32 	%r1145, %r1144, %r1215;
	shl.b32 	%r1146, %r1145, 21;
	add.s32 	%r1147, %r1145, -1444681467;
	shr.u32 	%r1148, %r1147, 11;
	add.s32 	%r1243, %r1118, %r1243;
	add.s32 	%r1149, %r1242, %r1140;
	add.s32 	%r1150, %r1149, %r1146;
	add.s32 	%r1151, %r1150, %r1148;
	add.s32 	%r1242, %r1151, 547356672;
	add.s32 	%r1241, %r1140, %r1241;
	add.s32 	%r1240, %r1129, %r1240;
	mad.lo.s64 	%rd151, %rd151, -63, %rd28;
	setp.ne.s64 	%p157, %rd151, %rd24;
	@%p157 bra 	$L__BB0_36;
$L__BB0_229:
	setp.eq.s32 	%p158, %r228, 0;
	cvt.u16.u32 	%rs1, %r1243;
	shr.u32 	%r1152, %r1243, 8;
	cvt.u16.u32 	%rs2, %r1152;
	{ .reg .b16 tmp; mov.b32 {tmp, %rs3}, %r1243; }
	shr.u32 	%r1153, %r1243, 24;
	cvt.u16.u32 	%rs4, %r1153;
	cvt.u16.u32 	%rs5, %r1242;
	shr.u32 	%r1154, %r1242, 8;
	cvt.u16.u32 	%rs6, %r1154;
	{ .reg .b16 tmp; mov.b32 {tmp, %rs7}, %r1242; }
	shr.u32 	%r1155, %r1242, 24;
	cvt.u16.u32 	%rs8, %r1155;
	cvt.u16.u32 	%rs9, %r1241;
	shr.u32 	%r1156, %r1241, 8;
	cvt.u16.u32 	%rs10, %r1156;
	{ .reg .b16 tmp; mov.b32 {tmp, %rs11}, %r1241; }
	shr.u32 	%r1157, %r1241, 24;
	cvt.u16.u32 	%rs12, %r1157;
	cvt.u16.u32 	%rs13, %r1240;
	shr.u32 	%r1158, %r1240, 8;
	cvt.u16.u32 	%rs14, %r1158;
	{ .reg .b16 tmp; mov.b32 {tmp, %rs15}, %r1240; }
	shr.u32 	%r1159, %r1240, 24;
	cvt.u16.u32 	%rs16, %r1159;
	st.local.v4.b32 	[%rd4], {%r1243, %r1242, %r1241, %r1240};
	@%p158 bra 	$L__BB0_234;
	mov.b32 	%r1244, 0;
	bra.uni 	$L__BB0_232;
$L__BB0_231:
	add.s32 	%r1244, %r1244, 1;
	setp.ge.u32 	%p161, %r1244, %r228;
	@%p161 bra 	$L__BB0_234;
$L__BB0_232:
	ld.param.u64 	%rd141, [_Z25md5_prefix_cracker_kernelPKhyS0_jPViPhPcyy_param_2];
	cvt.u64.u32 	%rd129, %r1244;
	add.s64 	%rd130, %rd4, %rd129;
	ld.local.u8 	%rs59, [%rd130];
	cvta.to.global.u64 	%rd131, %rd141;
	add.s64 	%rd132, %rd131, %rd129;
	ld.global.u8 	%rs60, [%rd132];
	setp.eq.s16 	%p159, %rs59, %rs60;
	@%p159 bra 	$L__BB0_231;
	add.s64 	%rd146, %rd146, 1;
	setp.lt.u64 	%p160, %rd146, %rd103;
	@%p160 bra 	$L__BB0_2;
	bra.uni 	$L__BB0_239;
$L__BB0_234:
	ld.param.u64 	%rd143, [_Z25md5_prefix_cracker_kernelPKhyS0_jPViPhPcyy_param_4];
	cvta.to.global.u64 	%rd133, %rd143;
	atom.relaxed.global.cas.b32 	%r1161, [%rd133], 0, 1;
	setp.ne.s32 	%p162, %r1161, 0;
	@%p162 bra 	$L__BB0_239;
	ld.param.u64 	%rd145, [_Z25md5_prefix_cracker_kernelPKhyS0_jPViPhPcyy_param_6];
	ld.param.u64 	%rd144, [_Z25md5_prefix_cracker_kernelPKhyS0_jPViPhPcyy_param_5];
	cvta.to.global.u64 	%rd92, %rd145;
	cvta.to.global.u64 	%rd135, %rd144;
	st.global.u8 	[%rd135], %rs1;
	st.global.u8 	[%rd135+1], %rs2;
	st.global.u8 	[%rd135+2], %rs3;
	st.global.u8 	[%rd135+3], %rs4;
	st.global.u8 	[%rd135+4], %rs5;
	st.global.u8 	[%rd135+5], %rs6;
	st.global.u8 	[%rd135+6], %rs7;
	st.global.u8 	[%rd135+7], %rs8;
	st.global.u8 	[%rd135+8], %rs9;
	st.global.u8 	[%rd135+9], %rs10;
	st.global.u8 	[%rd135+10], %rs11;
	st.global.u8 	[%rd135+11], %rs12;
	st.global.u8 	[%rd135+12], %rs13;
	st.global.u8 	[%rd135+13], %rs14;
	st.global.u8 	[%rd135+14], %rs15;
	st.global.u8 	[%rd135+15], %rs16;
	ld.local.u8 	%rs62, [%rd3];
	setp.eq.s16 	%p163, %rs62, 0;
	mov.b64 	%rd153, 0;
	@%p163 bra 	$L__BB0_238;
	mov.b32 	%r1245, 0;
	mov.b64 	%rd153, 0;
$L__BB0_237:
	add.s64 	%rd137, %rd92, %rd153;
	st.global.u8 	[%rd137], %rs62;
	add.s32 	%r227, %r1245, 1;
	cvt.u64.u32 	%rd153, %r227;
	cvt.u64.u32 	%rd138, %r1245;
	add.s64 	%rd139, %rd3, %rd138;
	ld.local.u8 	%rs62, [%rd139+1];
	setp.ne.s16 	%p164, %rs62, 0;
	setp.lt.u32 	%p165, %r1245, 19;
	and.pred  	%p166, %p164, %p165;
	mov.u32 	%r1245, %r227;
	@%p166 bra 	$L__BB0_237;
$L__BB0_238:
	add.s64 	%rd140, %rd92, %rd153;
	mov.b16 	%rs61, 0;
	st.global.u8 	[%rd140], %rs61;
$L__BB0_239:
	ret;
$L__BB0_240:
	mov.b16 	%rs24, 0;
	mov.b16 	%rs25, 48;
	st.local.v2.u8 	[%rd3], {%rs25, %rs24};
	mov.b32 	%r1166, 1;
	bra.uni 	$L__BB0_9;

}


// ===== COMPILED SASS (sm_100) =====

	.target	sm_100

	.elftype	@"ET_EXEC"


//--------------------- .note.nv.tkinfo           --------------------------
	.section	.note.nv.tkinfo,"",@"SHT_NOTE"
	.sectionflags	@"SHF_NOTE_NV_TKINFO"
	.tkinfo
        /*0018*/ 	.word	0x00000002
        /*0030*/ 	.string	""
        /*0030*/ 	.string	"ptxas"
        /*0030*/ 	.string	"Cuda compilation tools, release 13.0, V13.0.88"
        /*0030*/ 	.string	"Build cuda_13.0.r13.0/compiler.36424714_0"
        /*0030*/ 	.string	"-arch sm_100 -m 64 "



//--------------------- .note.nv.cuinfo           --------------------------
	.section	.note.nv.cuinfo,"",@"SHT_NOTE"
	.sectionflags	@"SHF_NOTE_NV_CUINFO"
        /*0018*/ 	.short	0x0002
        /*001a*/ 	.short	0x0064
        /*001c*/ 	.short	0x0082
	.zero		2


//--------------------- .nv.info                  --------------------------
	.section	.nv.info,"",@"SHT_CUDA_INFO"
	.align	4


	//----- nvinfo : EIATTR_REGCOUNT
	.align		4
        /*0000*/ 	.byte	0x04, 0x2f
        /*0002*/ 	.short	(.L_1 - .L_0)
	.align		4
.L_0:
        /*0004*/ 	.word	index@(_Z25md5_prefix_cracker_kernelPKhyS0_jPViPhPcyy)
        /*0008*/ 	.word	0x00000030


	//----- nvinfo : EIATTR_FRAME_SIZE
	.align		4
.L_1:
        /*000c*/ 	.byte	0x04, 0x11
        /*000e*/ 	.short	(.L_3 - .L_2)
	.align		4
.L_2:
        /*0010*/ 	.word	index@(_Z25md5_prefix_cracker_kernelPKhyS0_jPViPhPcyy)
        /*0014*/ 	.word	0x00000150


	//----- nvinfo : EIATTR_MIN_STACK_SIZE
	.align		4
.L_3:
        /*0018*/ 	.byte	0x04, 0x12
        /*001a*/ 	.short	(.L_5 - .L_4)
	.align		4
.L_4:
        /*001c*/ 	.word	index@(_Z25md5_prefix_cracker_kernelPKhyS0_jPViPhPcyy)
        /*0020*/ 	.word	0x00000150
.L_5:


//--------------------- .nv.compat                --------------------------
	.section	.nv.compat,"",@"SHT_CUDA_COMPAT_INFO"
	.align	4
        /*0000*/ 	.byte	0x02, 0x09, 0x00, 0x00, 0x02, 0x02, 0x01, 0x00, 0x02, 0x05, 0x05, 0x00, 0x03, 0x07, 0x01, 0x01
        /*0010*/ 	.byte	0x02, 0x03, 0x00, 0x00, 0x02, 0x06, 0x01, 0x00, 0x04, 0x0b, 0x08, 0x00, 0x09, 0x00, 0x00, 0x00
        /*0020*/ 	.byte	0x00, 0x00, 0x00, 0x00


//--------------------- .nv.info._Z25md5_prefix_cracker_kernelPKhyS0_jPViPhPcyy --------------------------
	.section	.nv.info._Z25md5_prefix_cracker_kernelPKhyS0_jPViPhPcyy,"",@"SHT_CUDA_INFO"
	.sectionflags	@""
	.align	4


	//----- nvinfo : EIATTR_CUDA_API_VERSION
	.align		4
        /*0000*/ 	.byte	0x04, 0x37
        /*0002*/ 	.short	(.L_7 - .L_6)
.L_6:
        /*0004*/ 	.word	0x00000082


	//----- nvinfo : EIATTR_KPARAM_INFO
	.align		4
.L_7:
        /*0008*/ 	.byte	0x04, 0x17
        /*000a*/ 	.short	(.L_9 - .L_8)
.L_8:
        /*000c*/ 	.word	0x00000000
        /*0010*/ 	.short	0x0008
        /*0012*/ 	.short	0x0040
        /*0014*/ 	.byte	0x00, 0xf0, 0x21, 0x00


	//----- nvinfo : EIATTR_KPARAM_INFO
	.align		4
.L_9:
        /*0018*/ 	.byte	0x04, 0x17
        /*001a*/ 	.short	(.L_11 - .L_10)
.L_10:
        /*001c*/ 	.word	0x00000000
        /*0020*/ 	.short	0x0007
        /*0022*/ 	.short	0x0038
        /*0024*/ 	.byte	0x00, 0xf0, 0x21, 0x00


	//----- nvinfo : EIATTR_KPARAM_INFO
	.align		4
.L_11:
        /*0028*/ 	.byte	0x04, 0x17
        /*002a*/ 	.short	(.L_13 - .L_12)
.L_12:
        /*002c*/ 	.word	0x00000000
        /*0030*/ 	.short	0x0006
        /*0032*/ 	.short	0x0030
        /*0034*/ 	.byte	0x00, 0xf5, 0x21, 0x00


	//----- nvinfo : EIATTR_KPARAM_INFO
	.align		4
.L_13:
        /*0038*/ 	.byte	0x04, 0x17
        /*003a*/ 	.short	(.L_15 - .L_14)
.L_14:
        /*003c*/ 	.word	0x00000000
        /*0040*/ 	.short	0x0005
        /*0042*/ 	.short	0x0028
        /*0044*/ 	.byte	0x00, 0xf5, 0x21, 0x00


	//----- nvinfo : EIATTR_KPARAM_INFO
	.align		4
.L_15:
        /*0048*/ 	.byte	0x04, 0x17
        /*004a*/ 	.short	(.L_17 - .L_16)
.L_16:
        /*004c*/ 	.word	0x00000000
        /*0050*/ 	.short	0x0004
        /*0052*/ 	.short	0x0020
        /*0054*/ 	.byte	0x00, 0xf5, 0x21, 0x00


	//----- nvinfo : EIATTR_KPARAM_INFO
	.align		4
.L_17:
        /*0058*/ 	.byte	0x04, 0x17
        /*005a*/ 	.short	(.L_19 - .L_18)
.L_18:
        /*005c*/ 	.word	0x00000000
        /*0060*/ 	.short	0x0003
        /*0062*/ 	.short	0x0018
        /*0064*/ 	.byte	0x00, 0xf0, 0x11, 0x00


	//----- nvinfo : EIATTR_KPARAM_INFO
	.align		4
.L_19:
        /*0068*/ 	.byte	0x04, 0x17
        /*006a*/ 	.short	(.L_21 - .L_20)
.L_20:
        /*006c*/ 	.word	0x00000000
        /*0070*/ 	.short	0x0002
        /*0072*/ 	.short	0x0010
        /*0074*/ 	.byte	0x00, 0xf5, 0x21, 0x00


	//----- nvinfo : EIATTR_KPARAM_INFO
	.align		4
.L_21:
        /*0078*/ 	.byte	0x04, 0x17
        /*007a*/ 	.short	(.L_23 - .L_22)
.L_22:
        /*007c*/ 	.word	0x00000000
        /*0080*/ 	.short	0x0001
        /*0082*/ 	.short	0x0008
        /*0084*/ 	.byte	0x00, 0xf0, 0x21, 0x00


	//----- nvinfo : EIATTR_KPARAM_INFO
	.align		4
.L_23:
        /*0088*/ 	.byte	0x04, 0x17
        /*008a*/ 	.short	(.L_25 - .L_24)
.L_24:
        /*008c*/ 	.word	0x00000000
        /*0090*/ 	.short	0x0000
        /*0092*/ 	.short	0x0000
        /*0094*/ 	.byte	0x00, 0xf5, 0x21, 0x00


	//----- nvinfo : EIATTR_SPARSE_MMA_MASK
	.align		4
.L_25:
        /*0098*/ 	.byte	0x03, 0x50
        /*009a*/ 	.short	0x0000


	//----- nvinfo : EIATTR_MAXREG_COUNT
	.align		4
        /*009c*/ 	.byte	0x03, 0x1b
        /*009e*/ 	.short	0x00ff


	//----- nvinfo : EIATTR_MERCURY_ISA_VERSION
	.align		4
        /*00a0*/ 	.byte	0x03, 0x5f
        /*00a2*/ 	.short	0x0101


	//----- nvinfo : EIATTR_VRC_CTA_INIT_COUNT
	.align		4
        /*00a4*/ 	.byte	0x02, 0x4a
	.zero		1
	.zero		1


	//----- nvinfo : EIATTR_EXIT_INSTR_OFFSETS
	.align		4
        /*00a8*/ 	.byte	0x04, 0x1c
        /*00aa*/ 	.short	(.L_27 - .L_26)


	//   ....[0]....
.L_26:
        /*00ac*/ 	.word	0x00000050


	//   ....[1]....
        /*00b0*/ 	.word	0x00000140


	//   ....[2]....
        /*00b4*/ 	.word	0x00005530


	//   ....[3]....
        /*00b8*/ 	.word	0x000057e0


	//   ....[4]....
        /*00bc*/ 	.word	0x00005860


	//----- nvinfo : EIATTR_CRS_STACK_SIZE
	.align		4
.L_27:
        /*00c0*/ 	.byte	0x04, 0x1e
        /*00c2*/ 	.short	(.L_29 - .L_28)
.L_28:
        /*00c4*/ 	.word	0x00000000


	//----- nvinfo : EIATTR_CBANK_PARAM_SIZE
	.align		4
.L_29:
        /*00c8*/ 	.byte	0x03, 0x19
        /*00ca*/ 	.short	0x0048


	//----- nvinfo : EIATTR_PARAM_CBANK
	.align		4
        /*00cc*/ 	.byte	0x04, 0x0a
        /*00ce*/ 	.short	(.L_31 - .L_30)
	.align		4
.L_30:
        /*00d0*/ 	.word	index@(.nv.constant0._Z25md5_prefix_cracker_kernelPKhyS0_jPViPhPcyy)
        /*00d4*/ 	.short	0x0380
        /*00d6*/ 	.short	0x0048


	//----- nvinfo : EIATTR_SW_WAR
	.align		4
.L_31:
        /*00d8*/ 	.byte	0x04, 0x36
        /*00da*/ 	.short	(.L_33 - .L_32)
.L_32:
        /*00dc*/ 	.word	0x00000008
.L_33:


//--------------------- .nv.callgraph             --------------------------
	.section	.nv.callgraph,"",@"SHT_CUDA_CALLGRAPH"
	.align	4
	.sectionentsize	8
	.align		4
        /*0000*/ 	.word	0x00000000
	.align		4
        /*0004*/ 	.word	0xffffffff
	.align		4
        /*0008*/ 	.word	0x00000000
	.align		4
        /*000c*/ 	.word	0xfffffffe
	.align		4
        /*0010*/ 	.word	0x00000000
	.align		4
        /*0014*/ 	.word	0xfffffffd
	.align		4
        /*0018*/ 	.word	0x00000000
	.align		4
        /*001c*/ 	.word	0xfffffffc


//--------------------- .text._Z25md5_prefix_cracker_kernelPKhyS0_jPViPhPcyy --------------------------
	.section	.text._Z25md5_prefix_cracker_kernelPKhyS0_jPViPhPcyy,"ax",@progbits
	.align	128
        .global         _Z25md5_prefix_cracker_kernelPKhyS0_jPViPhPcyy
        .type           _Z25md5_prefix_cracker_kernelPKhyS0_jPViPhPcyy,@function
        .size           _Z25md5_prefix_cracker_kernelPKhyS0_jPViPhPcyy,(.L_x_26 - _Z25md5_prefix_cracker_kernelPKhyS0_jPViPhPcyy)
        .other          _Z25md5_prefix_cracker_kernelPKhyS0_jPViPhPcyy,@"STO_CUDA_ENTRY STV_DEFAULT"
_Z25md5_prefix_cracker_kernelPKhyS0_jPViPhPcyy:
.text._Z25md5_prefix_cracker_kernelPKhyS0_jPViPhPcyy:
[----:B------:R-:W0:Y:S01]  /*0000*/  LDC R1, c[0x0][0x37c] ;  /* 0x0000df00ff017b82 */ /* 0x000e220000000800 */
[----:B------:R-:W1:Y:S01]  /*0010*/  LDCU.64 UR6, c[0x0][0x3c0] ;  /* 0x00007800ff0677ac */ /* 0x000e620008000a00 */
[----:B0-----:R-:W-:Y:S01]  /*0020*/  VIADD R1, R1, 0xfffffeb0 ;  /* 0xfffffeb001017836 */ /* 0x001fe20000000000 */
[----:B-1----:R-:W-:-:S04]  /*0030*/  ISETP.NE.U32.AND P0, PT, RZ, UR6, PT ;  /* 0x00000006ff007c0c */ /* 0x002fc8000bf05070 */
[----:B------:R-:W-:-:S13]  /*0040*/  ISETP.NE.AND.EX P0, PT, RZ, UR7, PT, P0 ;  /* 0x00000007ff007c0c */ /* 0x000fda000bf05300 */
[----:B------:R-:W-:Y:S05]  /*0050*/  @!P0 EXIT ;  /* 0x000000000000894d */ /* 0x000fea0003800000 */
[----:B------:R-:W0:Y:S01]  /*0060*/  S2R R3, SR_TID.X ;  /* 0x0000000000037919 */ /* 0x000e220000002100 */
[----:B------:R-:W1:Y:S01]  /*0070*/  LDC.64 R24, c[0x0][0x3b8] ;  /* 0x0000ee00ff187b82 */ /* 0x000e620000000a00 */
[----:B------:R-:W0:Y:S01]  /*0080*/  LDCU UR4, c[0x0][0x360] ;  /* 0x00006c00ff0477ac */ /* 0x000e220008000800 */
[----:B------:R-:W-:Y:S01]  /*0090*/  IMAD.MOV.U32 R27, RZ, RZ, RZ ;  /* 0x000000ffff1b7224 */ /* 0x000fe200078e00ff */
[----:B------:R-:W0:Y:S01]  /*00a0*/  S2R R0, SR_CTAID.X ;  /* 0x0000000000007919 */ /* 0x000e220000002500 */
[----:B------:R-:W-:Y:S01]  /*00b0*/  IMAD.MOV.U32 R29, RZ, RZ, RZ ;  /* 0x000000ffff1d7224 */ /* 0x000fe200078e00ff */
[----:B------:R-:W2:Y:S01]  /*00c0*/  LDCU.64 UR8, c[0x0][0x358] ;  /* 0x00006b00ff0877ac */ /* 0x000ea20008000a00 */
[----:B------:R-:W-:Y:S02]  /*00d0*/  VIADD R10, R1, 0x120 ;  /* 0x00000120010a7836 */ /* 0x000fe40000000000 */
[----:B0-----:R-:W-:-:S04]  /*00e0*/  IMAD R3, R0, UR4, R3 ;  /* 0x0000000400037c24 */ /* 0x001fc8000f8e0203 */
[----:B-1----:R-:W-:-:S04]  /*00f0*/  IMAD.WIDE.U32 R24, R3, UR6, R24 ;  /* 0x0000000603187c25 */ /* 0x002fc8000f8e0018 */
[----:B--2---:R-:W-:-:S07]  /*0100*/  IMAD R8, R3, UR7, R25 ;  /* 0x0000000703087c24 */ /* 0x004fce000f8e0219 */
.L_x_24:
[----:B------:R-:W0:Y:S02]  /*0110*/  LDC.64 R2, c[0x0][0x3a0] ;  /* 0x0000e800ff027b82 */ /* 0x000e240000000a00 */
[----:B0-----:R-:W2:Y:S02]  /*0120*/  LDG.E.STRONG.SYS R2, desc[UR8][R2.64] ;  /* 0x0000000802027981 */ /* 0x001ea4000c1f5900 */
[----:B--2---:R-:W-:-:S13]  /*0130*/  ISETP.NE.AND P0, PT, R2, 0x1, PT ;  /* 0x000000010200780c */ /* 0x004fda0003f05270 */
[----:B------:R-:W-:Y:S05]  /*0140*/  @!P0 EXIT ;  /* 0x000000000000894d */ /* 0x000fea0003800000 */
[----:B------:R-:W-:Y:S01]  /*0150*/  IADD3 R9, P1, PT, R27, R24, RZ ;  /* 0x000000181b097210 */ /* 0x000fe20007f3e0ff */
[----:B------:R-:W-:Y:S01]  /*0160*/  IMAD.MOV.U32 R2, RZ, RZ, 0x30 ;  /* 0x00000030ff027424 */ /* 0x000fe200078e00ff */
[----:B------:R-:W-:Y:S02]  /*0170*/  BSSY.RECONVERGENT B0, `(.L_x_0) ;  /* 0x000002e000007945 */ /* 0x000fe40003800200 */
[----:B------:R-:W-:Y:S01]  /*0180*/  ISETP.NE.U32.AND P0, PT, R9, RZ, PT ;  /* 0x000000ff0900720c */ /* 0x000fe20003f05070 */
[----:B------:R-:W-:-:S05]  /*0190*/  IMAD.X R11, R29, 0x1, R8, P1 ;  /* 0x000000011d0b7824 */ /* 0x000fca00008e0608 */
[----:B------:R-:W-:-:S13]  /*01a0*/  ISETP.NE.AND.EX P0, PT, R11, RZ, PT, P0 ;  /* 0x000000ff0b00720c */ /* 0x000fda0003f05300 */
[----:B------:R0:W-:Y:S01]  /*01b0*/  @!P0 STL.U16 [R1+0x120], R2 ;  /* 0x0001200201008387 */ /* 0x0001e20000100400 */
[----:B------:R-:W-:Y:S01]  /*01c0*/  @!P0 IMAD.MOV.U32 R0, RZ, RZ, 0x1 ;  /* 0x00000001ff008424 */ /* 0x000fe200078e00ff */
[----:B------:R-:W-:Y:S06]  /*01d0*/  @!P0 BRA `(.L_x_1) ;  /* 0x00000000009c8947 */ /* 0x000fec0003800000 */
[----:B------:R-:W-:Y:S01]  /*01e0*/  BSSY.RECONVERGENT B1, `(.L_x_2) ;  /* 0x0000017000017945 */ /* 0x000fe20003800200 */
[----:B------:R-:W-:-:S07]  /*01f0*/  IMAD.MOV.U32 R0, RZ, RZ, RZ ;  /* 0x000000ffff007224 */ /* 0x000fce00078e00ff */
.L_x_3:
[----:B01----:R-:W-:-:S04]  /*0200*/  IMAD.WIDE.U32 R2, R11, -0x33333333, RZ ;  /* 0xcccccccd0b027825 */ /* 0x003fc800078e00ff */
[----:B------:R-:W-:-:S04]  /*0210*/  IMAD.WIDE.U32 R4, P0, R9, -0x33333334, R2 ;  /* 0xcccccccc09047825 */ /* 0x000fc80007800002 */
[----:B------:R-:W-:-:S04]  /*0220*/  IMAD.WIDE.U32 R2, R9, -0x33333333, RZ ;  /* 0xcccccccd09027825 */ /* 0x000fc800078e00ff */
[----:B------:R-:W-:Y:S01]  /*0230*/  IMAD.X R7, RZ, RZ, RZ, P0 ;  /* 0x000000ffff077224 */ /* 0x000fe200000e06ff */
[----:B------:R-:W-:Y:S01]  /*0240*/  IADD3 RZ, P0, PT, R3, R4, RZ ;  /* 0x0000000403ff7210 */ /* 0x000fe20007f1e0ff */
[----:B------:R-:W-:Y:S02]  /*0250*/  IMAD.MOV.U32 R6, RZ, RZ, R5 ;  /* 0x000000ffff067224 */ /* 0x000fe400078e0005 */
[----:B------:R-:W-:Y:S02]  /*0260*/  IMAD.IADD R5, R1, 0x1, R0 ;  /* 0x0000000101057824 */ /* 0x000fe400078e0200 */
[----:B------:R-:W-:Y:S01]  /*0270*/  IMAD.WIDE.U32.X R2, R11, -0x33333334, R6, P0 ;  /* 0xcccccccc0b027825 */ /* 0x000fe200000e0406 */
[----:B------:R-:W-:-:S03]  /*0280*/  ISETP.GT.U32.AND P0, PT, R9, 0x9, PT ;  /* 0x000000090900780c */ /* 0x000fc60003f04070 */
[----:B------:R-:W-:Y:S01]  /*0290*/  VIADD R4, R0, 0x1 ;  /* 0x0000000100047836 */ /* 0x000fe20000000000 */
[--C-:B------:R-:W-:Y:S02]  /*02a0*/  SHF.R.U64 R6, R2, 0x3, R3.reuse ;  /* 0x0000000302067819 */ /* 0x100fe40000001203 */
[----:B------:R-:W-:Y:S02]  /*02b0*/  ISETP.GT.U32.AND.EX P0, PT, R11, RZ, PT, P0 ;  /* 0x000000ff0b00720c */ /* 0x000fe40003f04100 */
[----:B------:R-:W-:Y:S01]  /*02c0*/  SHF.R.U32.HI R7, RZ, 0x3, R3 ;  /* 0x00000003ff077819 */ /* 0x000fe20000011603 */
[----:B------:R-:W-:Y:S02]  /*02d0*/  IMAD R2, R6, -0xa, R9 ;  /* 0xfffffff606027824 */ /* 0x000fe400078e0209 */
[----:B------:R-:W-:Y:S02]  /*02e0*/  IMAD.MOV.U32 R3, RZ, RZ, R0 ;  /* 0x000000ffff037224 */ /* 0x000fe400078e0000 */
[----:B------:R-:W-:-:S02]  /*02f0*/  VIADD R2, R2, 0x30 ;  /* 0x0000003002027836 */ /* 0x000fc40000000000 */
[----:B------:R-:W-:Y:S02]  /*0300*/  IMAD.MOV.U32 R0, RZ, RZ, R4 ;  /* 0x000000ffff007224 */ /* 0x000fe400078e0004 */
[----:B------:R-:W-:Y:S01]  /*0310*/  IMAD.MOV.U32 R11, RZ, RZ, R7 ;  /* 0x000000ffff0b7224 */ /* 0x000fe200078e0007 */
[----:B------:R1:W-:Y:S01]  /*0320*/  STL.U8 [R5], R2 ;  /* 0x0000000205007387 */ /* 0x0003e20000100000 */
[----:B------:R-:W-:Y:S01]  /*0330*/  IMAD.MOV.U32 R9, RZ, RZ, R6 ;  /* 0x000000ffff097224 */ /* 0x000fe200078e0006 */
[----:B------:R-:W-:Y:S06]  /*0340*/  @P0 BRA `(.L_x_3) ;  /* 0xfffffffc00ac0947 */ /* 0x000fec000383ffff */
[----:B------:R-:W-:Y:S05]  /*0350*/  BSYNC.RECONVERGENT B1 ;  /* 0x0000000000017941 */ /* 0x000fea0003800200 */
.L_x_2:
[----:B------:R-:W-:Y:S01]  /*0360*/  BSSY.RECONVERGENT B1, `(.L_x_4) ;  /* 0x000000d000017945 */ /* 0x000fe20003800200 */
[----:B-1----:R-:W-:Y:S02]  /*0370*/  IMAD.MOV.U32 R2, RZ, RZ, R3 ;  /* 0x000000ffff027224 */ /* 0x002fe400078e0003 */
[----:B------:R-:W-:Y:S02]  /*0380*/  IMAD.MOV.U32 R0, RZ, RZ, RZ ;  /* 0x000000ffff007224 */ /* 0x000fe400078e00ff */
[----:B------:R-:W-:-:S07]  /*0390*/  IMAD.MOV.U32 R6, RZ, RZ, R10 ;  /* 0x000000ffff067224 */ /* 0x000fce00078e000a */
.L_x_5:
[----:B------:R0:W2:Y:S01]  /*03a0*/  LDL.U8 R3, [R5] ;  /* 0x0000000005037983 */ /* 0x0000a20000100000 */
[C---:B------:R-:W-:Y:S02]  /*03b0*/  VIADD R4, R2.reuse, 0x1 ;  /* 0x0000000102047836 */ /* 0x040fe40000000000 */
[----:B------:R-:W-:Y:S02]  /*03c0*/  VIADD R2, R2, 0xffffffff ;  /* 0xffffffff02027836 */ /* 0x000fe40000000000 */
[----:B------:R-:W-:Y:S01]  /*03d0*/  VIADD R0, R0, 0x1 ;  /* 0x0000000100007836 */ /* 0x000fe20000000000 */
[----:B------:R-:W-:Y:S01]  /*03e0*/  ISETP.GT.AND P0, PT, R4, 0x1, PT ;  /* 0x000000010400780c */ /* 0x000fe20003f04270 */
[----:B0-----:R-:W-:Y:S01]  /*03f0*/  VIADD R5, R5, 0xffffffff ;  /* 0xffffffff05057836 */ /* 0x001fe20000000000 */
[----:B--2---:R0:W-:Y:S02]  /*0400*/  STL.U8 [R6], R3 ;  /* 0x0000000306007387 */ /* 0x0041e40000100000 */
[----:B0-----:R-:W-:-:S09]  /*0410*/  VIADD R6, R6, 0x1 ;  /* 0x0000000106067836 */ /* 0x001fd20000000000 */
[----:B------:R-:W-:Y:S05]  /*0420*/  @P0 BRA `(.L_x_5) ;  /* 0xfffffffc00dc0947 */ /* 0x000fea000383ffff */
[----:B------:R-:W-:Y:S05]  /*0430*/  BSYNC.RECONVERGENT B1 ;  /* 0x0000000000017941 */ /* 0x000fea0003800200 */
.L_x_4:
[----:B------:R1:W-:Y:S02]  /*0440*/  STL.U8 [R6], RZ ;  /* 0x000000ff06007387 */ /* 0x0003e40000100000 */
.L_x_1:
[----:B------:R-:W-:Y:S05]  /*0450*/  BSYNC.RECONVERGENT B0 ;  /* 0x0000000000007941 */ /* 0x000fea0003800200 */
.L_x_0:
[----:B------:R-:W2:Y:S02]  /*0460*/  LDCU UR4, c[0x0][0x388] ;  /* 0x00007100ff0477ac */ /* 0x000ea40008000800 */
[----:B--2---:R-:W-:-:S09]  /*0470*/  UISETP.GE.AND UP0, UPT, UR4, 0x1, UPT ;  /* 0x000000010400788c */ /* 0x004fd2000bf06270 */
[----:B------:R-:W-:Y:S05]  /*0480*/  BRA.U !UP0, `(.L_x_6) ;  /* 0x0000000508fc7547 */ /* 0x000fea000b800000 */
[----:B------:R-:W-:Y:S01]  /*0490*/  UISETP.GE.U32.AND UP0, UPT, UR4, 0x10, UPT ;  /* 0x000000100400788c */ /* 0x000fe2000bf06070 */
[----:B0-----:R-:W-:-:S08]  /*04a0*/  IMAD.MOV.U32 R2, RZ, RZ, RZ ;  /* 0x000000ffff027224 */ /* 0x001fd000078e00ff */
[----:B------:R-:W-:Y:S05]  /*04b0*/  BRA.U !UP0, `(.L_x_7) ;  /* 0x00000001089c7547 */ /* 0x000fea000b800000 */
[----:B------:R-:W-:Y:S01]  /*04c0*/  IMAD.MOV.U32 R2, RZ, RZ, RZ ;  /* 0x000000ffff027224 */ /* 0x000fe200078e00ff */
[----:B------:R-:W0:Y:S01]  /*04d0*/  LDCU.64 UR6, c[0x0][0x380] ;  /* 0x00007000ff0677ac */ /* 0x000e220008000a00 */
[----:B------:R-:W-:-:S12]  /*04e0*/  ULOP3.LUT UR4, UR4, 0x7ffffff0, URZ, 0xc0, !UPT ;  /* 0x7ffffff004047892 */ /* 0x000fd8000f8ec0ff */
.L_x_8:
[----:B0-2---:R-:W-:-:S05]  /*04f0*/  IADD3 R4, P0, PT, R2, UR6, RZ ;  /* 0x0000000602047c10 */ /* 0x005fca000ff1e0ff */
[----:B------:R-:W-:-:S05]  /*0500*/  IMAD.X R5, RZ, RZ, UR7, P0 ;  /* 0x00000007ff057e24 */ /* 0x000fca00080e06ff */
[----:B------:R-:W2:Y:S04]  /*0510*/  LDG.E.U8 R3, desc[UR8][R4.64+0xf] ;  /* 0x00000f0804037981 */ /* 0x000ea8000c1e1100 */
[----:B-1----:R-:W2:Y:S04]  /*0520*/  LDG.E.U8 R6, desc[UR8][R4.64+0xe] ;  /* 0x00000e0804067981 */ /* 0x002ea8000c1e1100 */
[----:B------:R-:W3:Y:S04]  /*0530*/  LDG.E.U8 R7, desc[UR8][R4.64+0xd] ;  /* 0x00000d0804077981 */ /* 0x000ee8000c1e1100 */
[----:B------:R-:W3:Y:S04]  /*0540*/  LDG.E.U8 R12, desc[UR8][R4.64+0xc] ;  /* 0x00000c08040c7981 */ /* 0x000ee8000c1e1100 */
[----:B------:R-:W4:Y:S04]  /*0550*/  LDG.E.U8 R9, desc[UR8][R4.64+0xb] ;  /* 0x00000b0804097981 */ /* 0x000f28000c1e1100 */
[----:B------:R-:W4:Y:S04]  /*0560*/  LDG.E.U8 R14, desc[UR8][R4.64+0xa] ;  /* 0x00000a08040e7981 */ /* 0x000f28000c1e1100 */
[----:B------:R-:W5:Y:S04]  /*0570*/  LDG.E.U8 R11, desc[UR8][R4.64+0x9] ;  /* 0x00000908040b7981 */ /* 0x000f68000c1e1100 */
        /* <DEDUP_REMOVED lines=8> */
[----:B------:R0:W5:Y:S01]  /*0600*/  LDG.E.U8 R26, desc[UR8][R4.64] ;  /* 0x00000008041a7981 */ /* 0x000162000c1e1100 */
[----:B--2---:R-:W-:-:S02]  /*0610*/  PRMT R3, R6, 0x3340, R3 ;  /* 0x0000334006037816 */ /* 0x004fc40000000003 */
[----:B---3--:R-:W-:-:S04]  /*0620*/  PRMT R12, R12, 0x3340, R7 ;  /* 0x000033400c0c7816 */ /* 0x008fc80000000007 */
[----:B------:R-:W-:Y:S01]  /*0630*/  PRMT R7, R12, 0x5410, R3 ;  /* 0x000054100c077816 */ /* 0x000fe20000000003 */
[----:B------:R-:W-:Y:S02]  /*0640*/  IMAD.IADD R3, R1, 0x1, R2 ;  /* 0x0000000101037824 */ /* 0x000fe400078e0202 */
[----:B------:R-:W-:Y:S01]  /*0650*/  VIADD R2, R2, 0x10 ;  /* 0x0000001002027836 */ /* 0x000fe20000000000 */
[----:B----4-:R-:W-:-:S04]  /*0660*/  PRMT R6, R14, 0x3340, R9 ;  /* 0x000033400e067816 */ /* 0x010fc80000000009 */
[----:B------:R-:W-:Y:S02]  /*0670*/  ISETP.NE.AND P0, PT, R2, UR4, PT ;  /* 0x0000000402007c0c */ /* 0x000fe4000bf05270 */
[----:B-----5:R-:W-:-:S04]  /*0680*/  PRMT R11, R16, 0x3340, R11 ;  /* 0x00003340100b7816 */ /* 0x020fc8000000000b */
[----:B------:R-:W-:Y:S02]  /*0690*/  PRMT R6, R11, 0x5410, R6 ;  /* 0x000054100b067816 */ /* 0x000fe40000000006 */
[----:B------:R-:W-:Y:S02]  /*06a0*/  PRMT R13, R18, 0x3340, R13 ;  /* 0x00003340120d7816 */ /* 0x000fe4000000000d */
[----:B------:R-:W-:-:S04]  /*06b0*/  PRMT R20, R20, 0x3340, R15 ;  /* 0x0000334014147816 */ /* 0x000fc8000000000f */
[----:B0-----:R-:W-:Y:S02]  /*06c0*/  PRMT R5, R20, 0x5410, R13 ;  /* 0x0000541014057816 */ /* 0x001fe4000000000d */
[----:B------:R-:W-:Y:S02]  /*06d0*/  PRMT R17, R22, 0x3340, R17 ;  /* 0x0000334016117816 */ /* 0x000fe40000000011 */
[----:B------:R-:W-:-:S04]  /*06e0*/  PRMT R26, R26, 0x3340, R19 ;  /* 0x000033401a1a7816 */ /* 0x000fc80000000013 */
[----:B------:R-:W-:-:S05]  /*06f0*/  PRMT R4, R26, 0x5410, R17 ;  /* 0x000054101a047816 */ /* 0x000fca0000000011 */
[----:B------:R2:W-:Y:S01]  /*0700*/  STL.128 [R3+0x20], R4 ;  /* 0x0000200403007387 */ /* 0x0005e20000100c00 */
[----:B------:R-:W-:Y:S05]  /*0710*/  @P0 BRA `(.L_x_8) ;  /* 0xfffffffc00740947 */ /* 0x000fea000383ffff */
[----:B------:R-:W-:-:S07]  /*0720*/  IMAD.U32 R2, RZ, RZ, UR4 ;  /* 0x00000004ff027e24 */ /* 0x000fce000f8e00ff */
.L_x_7:
[----:B------:R-:W0:Y:S02]  /*0730*/  LDCU UR4, c[0x0][0x388] ;  /* 0x00007100ff0477ac */ /* 0x000e240008000800 */
[----:B0-----:R-:W-:-:S04]  /*0740*/  ULOP3.LUT UR5, UR4, 0xf, URZ, 0xc0, !UPT ;  /* 0x0000000f04057892 */ /* 0x001fc8000f8ec0ff */
[----:B------:R-:W-:-:S09]  /*0750*/  UISETP.NE.AND UP0, UPT, UR5, URZ, UPT ;  /* 0x000000ff0500728c */ /* 0x000fd2000bf05270 */
[----:B------:R-:W-:Y:S05]  /*0760*/  BRA.U !UP0, `(.L_x_6) ;  /* 0x0000000508447547 */ /* 0x000fea000b800000 */
[----:B------:R-:W0:Y:S01]  /*0770*/  LDCU.64 UR10, c[0x0][0x380] ;  /* 0x00007000ff0a77ac */ /* 0x000e220008000a00 */
[----:B------:R-:W-:-:S05]  /*0780*/  UMOV UR4, URZ ;  /* 0x000000ff00047c82 */ /* 0x000fca0008000000 */
.L_x_9:
[----:B012---:R-:W-:-:S05]  /*0790*/  IADD3 R4, P0, PT, R2, UR10, RZ ;  /* 0x0000000a02047c10 */ /* 0x007fca000ff1e0ff */
[----:B------:R-:W-:-:S05]  /*07a0*/  IMAD.X R5, RZ, RZ, UR11, P0 ;  /* 0x0000000bff057e24 */ /* 0x000fca00080e06ff */
[----:B------:R-:W2:Y:S01]  /*07b0*/  LDG.E.U8 R3, desc[UR8][R4.64] ;  /* 0x0000000804037981 */ /* 0x000ea2000c1e1100 */
[----:B-1----:R-:W-:Y:S01]  /*07c0*/  IMAD.IADD R6, R1, 0x1, R2 ;  /* 0x0000000101067824 */ /* 0x002fe200078e0202 */
[----:B------:R-:W-:-:S04]  /*07d0*/  UIADD3 UR6, UPT, UPT, UR4, 0x1, URZ ;  /* 0x0000000104067890 */ /* 0x000fc8000fffe0ff */
[----:B------:R-:W-:Y:S01]  /*07e0*/  UISETP.NE.AND UP0, UPT, UR6, UR5, UPT ;  /* 0x000000050600728c */ /* 0x000fe2000bf05270 */
[----:B--2---:R3:W-:Y:S08]  /*07f0*/  STL.U8 [R6+0x20], R3 ;  /* 0x0000200306007387 */ /* 0x0047f00000100000 */
[----:B------:R-:W-:Y:S05]  /*0800*/  BRA.U !UP0, `(.L_x_6) ;  /* 0x00000005081c7547 */ /* 0x000fea000b800000 */
[----:B---3--:R-:W2:Y:S01]  /*0810*/  LDG.E.U8 R3, desc[UR8][R4.64+0x1] ;  /* 0x0000010804037981 */ /* 0x008ea2000c1e1100 */
[----:B------:R-:W-:-:S04]  /*0820*/  UIADD3 UR6, UPT, UPT, UR4, 0x2, URZ ;  /* 0x0000000204067890 */ /* 0x000fc8000fffe0ff */
[----:B------:R-:W-:Y:S01]  /*0830*/  UISETP.NE.AND UP0, UPT, UR6, UR5, UPT ;  /* 0x000000050600728c */ /* 0x000fe2000bf05270 */
[----:B--2---:R4:W-:Y:S08]  /*0840*/  STL.U8 [R6+0x21], R3 ;  /* 0x0000210306007387 */ /* 0x0049f00000100000 */
[----:B------:R-:W-:Y:S05]  /*0850*/  BRA.U !UP0, `(.L_x_6) ;  /* 0x0000000508087547 */ /* 0x000fea000b800000 */
[----:B----4-:R-:W2:Y:S01]  /*0860*/  LDG.E.U8 R3, desc[UR8][R4.64+0x2] ;  /* 0x0000020804037981 */ /* 0x010ea2000c1e1100 */
[----:B------:R-:W-:-:S04]  /*0870*/  UIADD3 UR6, UPT, UPT, UR4, 0x3, URZ ;  /* 0x0000000304067890 */ /* 0x000fc8000fffe0ff */
[----:B------:R-:W-:Y:S01]  /*0880*/  UISETP.NE.AND UP0, UPT, UR6, UR5, UPT ;  /* 0x000000050600728c */ /* 0x000fe2000bf05270 */
[----:B--2---:R0:W-:Y:S08]  /*0890*/  STL.U8 [R6+0x22], R3 ;  /* 0x0000220306007387 */ /* 0x0041f00000100000 */
[----:B------:R-:W-:Y:S05]  /*08a0*/  BRA.U !UP0, `(.L_x_6) ;  /* 0x0000000108f47547 */ /* 0x000fea000b800000 */
[----:B0-----:R-:W2:Y:S01]  /*08b0*/  LDG.E.U8 R3, desc[UR8][R4.64+0x3] ;  /* 0x0000030804037981 */ /* 0x001ea2000c1e1100 */
        /* <DEDUP_REMOVED lines=54> */
[----:B------:R-:W2:Y:S01]  /*0c20*/  LDG.E.U8 R4, desc[UR8][R4.64+0xe] ;  /* 0x00000e0804047981 */ /* 0x000ea2000c1e1100 */
[----:B------:R-:W-:Y:S01]  /*0c30*/  UIADD3 UR4, UPT, UPT, UR4, 0xf, URZ ;  /* 0x0000000f04047890 */ /* 0x000fe2000fffe0ff */
[----:B------:R-:W-:-:S03]  /*0c40*/  VIADD R2, R2, 0xf ;  /* 0x0000000f02027836 */ /* 0x000fc60000000000 */
[----:B------:R-:W-:Y:S01]  /*0c50*/  UISETP.NE.AND UP0, UPT, UR4, UR5, UPT ;  /* 0x000000050400728c */ /* 0x000fe2000bf05270 */
[----:B--2---:R1:W-:Y:S08]  /*0c60*/  STL.U8 [R6+0x2e], R4 ;  /* 0x00002e0406007387 */ /* 0x0043f00000100000 */
[----:B------:R-:W-:Y:S05]  /*0c70*/  BRA.U UP0, `(.L_x_9) ;  /* 0xfffffff900c47547 */ /* 0x000fea000b83ffff */
.L_x_6:
[----:B0-234-:R-:W0:Y:S01]  /*0c80*/  LDC R3, c[0x0][0x388] ;  /* 0x0000e200ff037b82 */ /* 0x01de220000000800 */
[----:B------:R-:W-:Y:S01]  /*0c90*/  BSSY.RECONVERGENT B0, `(.L_x_10) ;  /* 0x0000009000007945 */ /* 0x000fe20003800200 */
[----:B------:R-:W-:-:S07]  /*0ca0*/  IMAD.MOV.U32 R2, RZ, RZ, RZ ;  /* 0x000000ffff027224 */ /* 0x000fce00078e00ff */
.L_x_11:
[----:B-12---:R-:W-:-:S06]  /*0cb0*/  IMAD.IADD R4, R1, 0x1, R2 ;  /* 0x0000000101047824 */ /* 0x006fcc00078e0202 */
[----:B------:R-:W2:Y:S01]  /*0cc0*/  LDL.U8 R4, [R4+0x120] ;  /* 0x0001200004047983 */ /* 0x000ea20000100000 */
[----:B0-----:R-:W-:Y:S01]  /*0cd0*/  IADD3 R5, PT, PT, R1, R2, R3 ;  /* 0x0000000201057210 */ /* 0x001fe20007ffe003 */
[----:B------:R-:W-:-:S05]  /*0ce0*/  VIADD R2, R2, 0x1 ;  /* 0x0000000102027836 */ /* 0x000fca0000000000 */
[----:B------:R-:W-:Y:S01]  /*0cf0*/  ISETP.NE.AND P0, PT, R2, R0, PT ;  /* 0x000000000200720c */ /* 0x000fe20003f05270 */
[----:B--2---:R2:W-:-:S12]  /*0d00*/  STL.U8 [R5+0x20], R4 ;  /* 0x0000200405007387 */ /* 0x0045d80000100000 */
[----:B------:R-:W-:Y:S05]  /*0d10*/  @P0 BRA `(.L_x_11) ;  /* 0xfffffffc00e40947 */ /* 0x000fea000383ffff */
[----:B------:R-:W-:Y:S05]  /*0d20*/  BSYNC.RECONVERGENT B0 ;  /* 0x0000000000007941 */ /* 0x000fea0003800200 */
.L_x_10:
[----:B------:R-:W-:Y:S01]  /*0d30*/  IMAD.IADD R0, R0, 0x1, R3 ;  /* 0x0000000100007824 */ /* 0x000fe200078e0203 */
[----:B------:R-:W-:Y:S03]  /*0d40*/  BSSY.RECONVERGENT B0, `(.L_x_12) ;  /* 0x000000c000007945 */ /* 0x000fe60003800200 */
[----:B--2---:R-:W-:Y:S02]  /*0d50*/  IMAD.IADD R4, R1, 0x1, R0 ;  /* 0x0000000101047824 */ /* 0x004fe400078e0200 */
[----:B------:R-:W-:-:S03]  /*0d60*/  IMAD.WIDE R2, R0, 0x8, RZ ;  /* 0x0000000800027825 */ /* 0x000fc600078e02ff */
[----:B------:R0:W-:Y:S04]  /*0d70*/  STL.U8 [R4+0x20], RZ ;  /* 0x000020ff04007387 */ /* 0x0001e80000100000 */
.L_x_13:
[C---:B------:R-:W-:Y:S02]  /*0d80*/  IADD3 R13, P1, PT, R2.reuse, 0x41, RZ ;  /* 0x00000041020d7810 */ /* 0x040fe40007f3e0ff */
[----:B------:R-:W-:-:S03]  /*0d90*/  IADD3 R2, P2, PT, R2, 0x1, RZ ;  /* 0x0000000102027810 */ /* 0x000fc60007f5e0ff */
[--C-:B------:R-:W-:Y:S01]  /*0da0*/  IMAD.X R12, RZ, RZ, R3.reuse, P1 ;  /* 0x000000ffff0c7224 */ /* 0x100fe200008e0603 */
[----:B0-----:R-:W-:Y:S01]  /*0db0*/  LOP3.LUT R4, R2, 0x1ff, RZ, 0xc0, !PT ;  /* 0x000001ff02047812 */ /* 0x001fe200078ec0ff */
[----:B------:R-:W-:-:S03]  /*0dc0*/  IMAD.X R3, RZ, RZ, R3, P2 ;  /* 0x000000ffff037224 */ /* 0x000fc600010e0603 */
[----:B------:R-:W-:-:S04]  /*0dd0*/  ISETP.NE.U32.AND P0, PT, R4, 0x1c0, PT ;  /* 0x000001c00400780c */ /* 0x000fc80003f05070 */
[----:B------:R-:W-:-:S13]  /*0de0*/  ISETP.NE.AND.EX P0, PT, RZ, RZ, PT, P0 ;  /* 0x000000ffff00720c */ /* 0x000fda0003f05300 */
[----:B------:R-:W-:Y:S05]  /*0df0*/  @P0 BRA `(.L_x_13) ;  /* 0xfffffffc00e00947 */ /* 0x000fea000383ffff */
[----:B------:R-:W-:Y:S05]  /*0e00*/  BSYNC.RECONVERGENT B0 ;  /* 0x0000000000007941 */ /* 0x000fea0003800200 */
.L_x_12:
[----:B------:R-:W-:Y:S01]  /*0e10*/  ISETP.GE.U32.AND P0, PT, R13, 0x200, PT ;  /* 0x000002000d00780c */ /* 0x000fe20003f06070 */
[----:B------:R-:W-:Y:S01]  /*0e20*/  BSSY.RECONVERGENT B1, `(.L_x_14) ;  /* 0x000044b000017945 */ /* 0x000fe20003800200 */
[----:B------:R-:W-:Y:S02]  /*0e30*/  IMAD.MOV.U32 R4, RZ, RZ, 0x67452301 ;  /* 0x67452301ff047424 */ /* 0x000fe400078e00ff */
[----:B------:R-:W-:Y:S01]  /*0e40*/  ISETP.GE.U32.AND.EX P0, PT, R12, RZ, PT, P0 ;  /* 0x000000ff0c00720c */ /* 0x000fe20003f06100 */
[----:B------:R-:W-:Y:S02]  /*0e50*/  IMAD.MOV.U32 R5, RZ, RZ, -0x10325477 ;  /* 0xefcdab89ff057424 */ /* 0x000fe400078e00ff */
[----:B------:R-:W-:Y:S02]  /*0e60*/  IMAD.MOV.U32 R6, RZ, RZ, -0x67452302 ;  /* 0x98badcfeff067424 */ /* 0x000fe400078e00ff */
[----:B------:R-:W-:-:S08]  /*0e70*/  IMAD.MOV.U32 R7, RZ, RZ, 0x10325476 ;  /* 0x10325476ff077424 */ /* 0x000fd000078e00ff */
[----:B------:R-:W-:Y:S05]  /*0e80*/  @!P0 BRA `(.L_x_15) ;  /* 0x0000004400108947 */ /* 0x000fea0003800000 */
[--C-:B------:R-:W-:Y:S01]  /*0e90*/  SHF.R.U64 R13, R13, 0x9, R12.reuse ;  /* 0x000000090d0d7819 */ /* 0x100fe2000000120c */
[----:B------:R-:W-:Y:S01]  /*0ea0*/  IMAD.MOV.U32 R14, RZ, RZ, RZ ;  /* 0x000000ffff0e7224 */ /* 0x000fe200078e00ff */
[----:B------:R-:W-:Y:S01]  /*0eb0*/  SHF.R.U32.HI R2, RZ, 0x9, R12 ;  /* 0x00000009ff027819 */ /* 0x000fe2000001160c */
[----:B------:R-:W-:Y:S01]  /*0ec0*/  IMAD.MOV.U32 R17, RZ, RZ, RZ ;  /* 0x000000ffff117224 */ /* 0x000fe200078e00ff */
[C---:B------:R-:W-:Y:S01]  /*0ed0*/  ISETP.GT.U32.AND P0, PT, R13.reuse, 0x1, PT ;  /* 0x000000010d00780c */ /* 0x040fe20003f04070 */
[----:B------:R-:W-:Y:S01]  /*0ee0*/  IMAD.MOV.U32 R4, RZ, RZ, 0x67452301 ;  /* 0x67452301ff047424 */ /* 0x000fe200078e00ff */
[C---:B------:R-:W-:Y:S01]  /*0ef0*/  IADD3 R11, P1, PT, R13.reuse, -0x1, RZ ;  /* 0xffffffff0d0b7810 */ /* 0x040fe20007f3e0ff */
[----:B------:R-:W-:Y:S01]  /*0f00*/  IMAD.MOV.U32 R5, RZ, RZ, -0x10325477 ;  /* 0xefcdab89ff057424 */ /* 0x000fe200078e00ff */
[C---:B------:R-:W-:Y:S01]  /*0f10*/  ISETP.GT.U32.AND.EX P0, PT, R2.reuse, RZ, PT, P0 ;  /* 0x000000ff0200720c */ /* 0x040fe20003f04100 */
[----:B------:R-:W-:Y:S01]  /*0f20*/  IMAD.MOV.U32 R6, RZ, RZ, -0x67452302 ;  /* 0x98badcfeff067424 */ /* 0x000fe200078e00ff */
[----:B------:R-:W-:Y:S01]  /*0f30*/  IADD3.X R12, PT, PT, R2, -0x1, RZ, P1, !PT ;  /* 0xffffffff020c7810 */ /* 0x000fe20000ffe4ff */
[----:B------:R-:W-:Y:S01]  /*0f40*/  IMAD.MOV.U32 R7, RZ, RZ, 0x10325476 ;  /* 0x10325476ff077424 */ /* 0x000fe200078e00ff */
[----:B------:R-:W-:-:S02]  /*0f50*/  SEL R13, R13, 0x1, P0 ;  /* 0x000000010d0d7807 */ /* 0x000fc40000000000 */
[----:B------:R-:W-:-:S07]  /*0f60*/  SEL R2, R2, RZ, P0 ;  /* 0x000000ff02027207 */ /* 0x000fce0000000000 */
.L_x_16:
[C---:B------:R-:W-:Y:S01]  /*0f70*/  IMAD.SHL.U32 R3, R14.reuse, 0x40, RZ ;  /* 0x000000400e037824 */ /* 0x040fe200078e00ff */
[----:B------:R-:W-:Y:S02]  /*0f80*/  SHF.L.U64.HI R16, R14, 0x6, R17 ;  /* 0x000000060e107819 */ /* 0x000fe40000010211 */
[----:B------:R-:W-:Y:S01]  /*0f90*/  SHF.R.S32.HI R9, RZ, 0x1f, R0 ;  /* 0x0000001fff097819 */ /* 0x000fe20000011400 */
[----:B------:R-:W-:Y:S01]  /*0fa0*/  IMAD.IADD R15, R1, 0x1, R3 ;  /* 0x00000001010f7824 */ /* 0x000fe200078e0203 */
[C---:B------:R-:W-:Y:S02]  /*0fb0*/  IADD3 R35, P0, PT, R3.reuse, 0x1, RZ ;  /* 0x0000000103237810 */ /* 0x040fe40007f1e0ff */
[-C--:B------:R-:W-:Y:S02]  /*0fc0*/  ISETP.GE.U32.AND P3, PT, R3, R0.reuse, PT ;  /* 0x000000000300720c */ /* 0x080fe40003f66070 */
[----:B------:R-:W-:Y:S01]  /*0fd0*/  ISETP.GE.U32.AND P5, PT, R35, R0, PT ;  /* 0x000000002300720c */ /* 0x000fe20003fa6070 */
[----:B------:R-:W-:Y:S01]  /*0fe0*/  IMAD.X R36, RZ, RZ, R16, P0 ;  /* 0x000000ffff247224 */ /* 0x000fe200000e0610 */
[----:B------:R-:W-:-:S02]  /*0ff0*/  IADD3 R19, P0, PT, R3, 0x4, RZ ;  /* 0x0000000403137810 */ /* 0x000fc40007f1e0ff */
[-C--:B------:R-:W-:Y:S02]  /*1000*/  ISETP.GE.U32.AND.EX P3, PT, R16, R9.reuse, PT, P3 ;  /* 0x000000091000720c */ /* 0x080fe40003f66130 */
[-C--:B------:R-:W-:Y:S01]  /*1010*/  ISETP.GE.U32.AND P1, PT, R19, R0.reuse, PT ;  /* 0x000000001300720c */ /* 0x080fe20003f26070 */
[--C-:B------:R-:W-:Y:S01]  /*1020*/  IMAD.X R18, RZ, RZ, R16.reuse, P0 ;  /* 0x000000ffff127224 */ /* 0x100fe200000e0610 */
[----:B------:R-:W-:Y:S02]  /*1030*/  IADD3 R33, P2, PT, R3, 0x2, RZ ;  /* 0x0000000203217810 */ /* 0x000fe40007f5e0ff */
[-C--:B------:R-:W-:Y:S02]  /*1040*/  ISETP.GE.U32.AND.EX P5, PT, R36, R9.reuse, PT, P5 ;  /* 0x000000092400720c */ /* 0x080fe40003fa6150 */
[----:B------:R-:W-:Y:S01]  /*1050*/  ISETP.GE.U32.AND.EX P1, PT, R18, R9, PT, P1 ;  /* 0x000000091200720c */ /* 0x000fe20003f26110 */
[----:B------:R-:W-:Y:S01]  /*1060*/  IMAD.X R38, RZ, RZ, R16, P2 ;  /* 0x000000ffff267224 */ /* 0x000fe200010e0610 */
[----:B------:R-:W-:-:S03]  /*1070*/  ISETP.GE.U32.AND P0, PT, R33, R0, PT ;  /* 0x000000002100720c */ /* 0x000fc60003f06070 */
[----:B------:R-:W2:Y:S01]  /*1080*/  @!P3 LDL.U8 R30, [R15+0x20] ;  /* 0x000020000f1eb983 */ /* 0x000ea20000100000 */
[----:B------:R-:W-:Y:S02]  /*1090*/  ISETP.GE.U32.AND.EX P0, PT, R38, R9, PT, P0 ;  /* 0x000000092600720c */ /* 0x000fe40003f06100 */
[----:B------:R-:W-:-:S03]  /*10a0*/  IADD3 R21, P4, PT, R3, 0x3, RZ ;  /* 0x0000000303157810 */ /* 0x000fc60007f9e0ff */
[----:B------:R-:W3:Y:S01]  /*10b0*/  @!P5 LDL.U8 R37, [R15+0x21] ;  /* 0x000021000f25d983 */ /* 0x000ee20000100000 */
[-C--:B------:R-:W-:Y:S01]  /*10c0*/  ISETP.GE.U32.AND P2, PT, R21, R0.reuse, PT ;  /* 0x000000001500720c */ /* 0x080fe20003f46070 */
[----:B------:R-:W-:Y:S01]  /*10d0*/  IMAD.X R26, RZ, RZ, R16, P4 ;  /* 0x000000ffff1a7224 */ /* 0x000fe200020e0610 */
[----:B------:R-:W-:-:S04]  /*10e0*/  @P1 ISETP.NE.U32.AND P6, PT, R19, R0, PT ;  /* 0x000000001300120c */ /* 0x000fc80003fc5070 */
[-C--:B------:R-:W-:Y:S01]  /*10f0*/  @P1 ISETP.NE.AND.EX P6, PT, R18, R9.reuse, PT, P6 ;  /* 0x000000091200120c */ /* 0x080fe20003fc5360 */
[----:B------:R-:W4:Y:S01]  /*1100*/  @!P0 LDL.U8 R32, [R15+0x22] ;  /* 0x000022000f208983 */ /* 0x000f220000100000 */
[-C--:B------:R-:W-:Y:S02]  /*1110*/  ISETP.GE.U32.AND.EX P2, PT, R26, R9.reuse, PT, P2 ;  /* 0x000000091a00720c */ /* 0x080fe40003f46120 */
[----:B------:R-:W-:Y:S02]  /*1120*/  @P1 SEL R19, RZ, 0x80, P6 ;  /* 0x00000080ff131807 */ /* 0x000fe40003000000 */
[C---:B------:R-:W-:Y:S02]  /*1130*/  IADD3 R23, P6, PT, R3.reuse, 0x8, RZ ;  /* 0x0000000803177810 */ /* 0x040fe40007fde0ff */
[----:B------:R-:W-:Y:S02]  /*1140*/  IADD3 R31, P4, PT, R3, 0x5, RZ ;  /* 0x00000005031f7810 */ /* 0x000fe40007f9e0ff */
[----:B------:R-:W5:Y:S01]  /*1150*/  @!P1 LDL.U8 R19, [R15+0x24] ;  /* 0x000024000f139983 */ /* 0x000f620000100000 */
[--C-:B------:R-:W-:Y:S01]  /*1160*/  IMAD.X R18, RZ, RZ, R16.reuse, P6 ;  /* 0x000000ffff127224 */ /* 0x100fe200030e0610 */
[-C--:B------:R-:W-:Y:S01]  /*1170*/  ISETP.GE.U32.AND P6, PT, R23, R0.reuse, PT ;  /* 0x000000001700720c */ /* 0x080fe20003fc6070 */
[----:B------:R-:W-:Y:S01]  /*1180*/  IMAD.X R22, RZ, RZ, R16, P4 ;  /* 0x000000ffff167224 */ /* 0x000fe200020e0610 */
[----:B------:R-:W-:Y:S01]  /*1190*/  ISETP.GE.U32.AND P4, PT, R31, R0, PT ;  /* 0x000000001f00720c */ /* 0x000fe20003f86070 */
[----:B------:R-:W5:Y:S01]  /*11a0*/  @!P2 LDL.U8 R28, [R15+0x23] ;  /* 0x000023000f1ca983 */ /* 0x000f620000100000 */
[----:B------:R-:W-:-:S02]  /*11b0*/  ISETP.GE.U32.AND.EX P6, PT, R18, R9, PT, P6 ;  /* 0x000000091200720c */ /* 0x000fc40003fc6160 */
[----:B------:R-:W-:-:S11]  /*11c0*/  ISETP.GE.U32.AND.EX P4, PT, R22, R9, PT, P4 ;  /* 0x000000091600720c */ /* 0x000fd60003f86140 */
[----:B------:R-:W-:Y:S02]  /*11d0*/  @P6 ISETP.NE.U32.AND P1, PT, R23, R0, PT ;  /* 0x000000001700620c */ /* 0x000fe40003f25070 */
[----:B------:R-:W5:Y:S02]  /*11e0*/  @!P4 LDL.U8 R20, [R15+0x25] ;  /* 0x000025000f14c983 */ /* 0x000f640000100000 */
[----:B------:R-:W-:-:S04]  /*11f0*/  @P6 ISETP.NE.AND.EX P1, PT, R18, R9, PT, P1 ;  /* 0x000000091200620c */ /* 0x000fc80003f25310 */
[----:B------:R-:W-:-:S06]  /*1200*/  @P6 SEL R34, RZ, 0x80, P1 ;  /* 0x00000080ff226807 */ /* 0x000fcc0000800000 */
[----:B------:R-:W5:Y:S01]  /*1210*/  @!P6 LDL.U8 R34, [R15+0x28] ;  /* 0x000028000f22e983 */ /* 0x000f620000100000 */
[----:B------:R-:W-:-:S05]  /*1220*/  IADD3 R23, P6, PT, R3, 0x9, RZ ;  /* 0x0000000903177810 */ /* 0x000fca0007fde0ff */
[----:B------:R-:W-:Y:S01]  /*1230*/  IMAD.X R18, RZ, RZ, R16, P6 ;  /* 0x000000ffff127224 */ /* 0x000fe200030e0610 */
[-C--:B------:R-:W-:Y:S02]  /*1240*/  @P3 ISETP.NE.U32.AND P6, PT, R3, R0.reuse, PT ;  /* 0x000000000300320c */ /* 0x080fe40003fc5070 */
[-C--:B------:R-:W-:Y:S02]  /*1250*/  ISETP.GE.U32.AND P1, PT, R23, R0.reuse, PT ;  /* 0x000000001700720c */ /* 0x080fe40003f26070 */
[-C--:B------:R-:W-:Y:S02]  /*1260*/  @P3 ISETP.NE.AND.EX P6, PT, R16, R9.reuse, PT, P6 ;  /* 0x000000091000320c */ /* 0x080fe40003fc5360 */
[----:B------:R-:W-:Y:S02]  /*1270*/  ISETP.GE.U32.AND.EX P1, PT, R18, R9, PT, P1 ;  /* 0x000000091200720c */ /* 0x000fe40003f26110 */
[----:B------:R-:W-:Y:S02]  /*1280*/  @P3 SEL R30, RZ, 0x80, P6 ;  /* 0x00000080ff1e3807 */ /* 0x000fe40003000000 */
[----:B------:R-:W-:-:S02]  /*1290*/  @P5 ISETP.NE.U32.AND P3, PT, R35, R0, PT ;  /* 0x000000002300520c */ /* 0x000fc40003f65070 */
[----:B--2---:R-:W-:Y:S02]  /*12a0*/  @P5 LOP3.LUT R35, R30, 0x8000, RZ, 0xfc, !PT ;  /* 0x000080001e235812 */ /* 0x004fe400078efcff */
[----:B------:R-:W-:Y:S01]  /*12b0*/  @P5 ISETP.NE.AND.EX P3, PT, R36, R9, PT, P3 ;  /* 0x000000092400520c */ /* 0x000fe20003f65330 */
[----:B---3--:R-:W-:-:S04]  /*12c0*/  @!P5 IMAD.SHL.U32 R37, R37, 0x100, RZ ;  /* 0x000001002525d824 */ /* 0x008fc800078e00ff */
[----:B------:R-:W2:Y:S01]  /*12d0*/  @!P1 LDL.U8 R36, [R15+0x29] ;  /* 0x000029000f249983 */ /* 0x000ea20000100000 */
[----:B------:R-:W-:Y:S02]  /*12e0*/  @P5 SEL R35, R35, R30, !P3 ;  /* 0x0000001e23235207 */ /* 0x000fe40005800000 */
[----:B------:R-:W-:Y:S02]  /*12f0*/  @P0 ISETP.NE.U32.AND P3, PT, R33, R0, PT ;  /* 0x000000002100020c */ /* 0x000fe40003f65070 */
[----:B------:R-:W-:Y:S01]  /*1300*/  @!P5 LOP3.LUT R35, R37, R30, RZ, 0xfc, !PT ;  /* 0x0000001e2523d212 */ /* 0x000fe200078efcff */
[----:B----4-:R-:W-:Y:S01]  /*1310*/  @!P0 IMAD.U32 R32, R32, 0x10000, RZ ;  /* 0x0001000020208824 */ /* 0x010fe200078e00ff */
[----:B------:R-:W-:Y:S02]  /*1320*/  @P0 ISETP.NE.AND.EX P3, PT, R38, R9, PT, P3 ;  /* 0x000000092600020c */ /* 0x000fe40003f65330 */
[----:B------:R-:W-:Y:S02]  /*1330*/  @P0 LOP3.LUT R30, R35, 0x800000, RZ, 0xfc, !PT ;  /* 0x00800000231e0812 */ /* 0x000fe400078efcff */
[----:B------:R-:W-:-:S02]  /*1340*/  IADD3 R37, P6, PT, R3, 0x6, RZ ;  /* 0x0000000603257810 */ /* 0x000fc40007fde0ff */
[-C--:B------:R-:W-:Y:S02]  /*1350*/  @P0 SEL R30, R30, R35.reuse, !P3 ;  /* 0x000000231e1e0207 */ /* 0x080fe40005800000 */
[----:B------:R-:W-:Y:S01]  /*1360*/  @!P0 LOP3.LUT R30, R32, R35, RZ, 0xfc, !PT ;  /* 0x00000023201e8212 */ /* 0x000fe200078efcff */
[--C-:B------:R-:W-:Y:S01]  /*1370*/  IMAD.X R38, RZ, RZ, R16.reuse, P6 ;  /* 0x000000ffff267224 */ /* 0x100fe200030e0610 */
[-C--:B------:R-:W-:Y:S02]  /*1380*/  @P2 ISETP.NE.U32.AND P5, PT, R21, R0.reuse, PT ;  /* 0x000000001500220c */ /* 0x080fe40003fa5070 */
[----:B------:R-:W-:Y:S02]  /*1390*/  IADD3 R33, P0, PT, R3, 0xa, RZ ;  /* 0x0000000a03217810 */ /* 0x000fe40007f1e0ff */
[----:B------:R-:W-:Y:S02]  /*13a0*/  ISETP.GE.U32.AND P6, PT, R37, R0, PT ;  /* 0x000000002500720c */ /* 0x000fe40003fc6070 */
[-C--:B------:R-:W-:Y:S01]  /*13b0*/  @P2 ISETP.NE.AND.EX P3, PT, R26, R9.reuse, PT, P5 ;  /* 0x000000091a00220c */ /* 0x080fe20003f65350 */
[----:B------:R-:W-:Y:S01]  /*13c0*/  IMAD.X R26, RZ, RZ, R16, P0 ;  /* 0x000000ffff1a7224 */ /* 0x000fe200000e0610 */
[----:B------:R-:W-:-:S02]  /*13d0*/  ISETP.GE.U32.AND.EX P0, PT, R38, R9, PT, P6 ;  /* 0x000000092600720c */ /* 0x000fc40003f06160 */
[-C--:B------:R-:W-:Y:S01]  /*13e0*/  @P4 ISETP.NE.U32.AND P6, PT, R31, R0.reuse, PT ;  /* 0x000000001f00420c */ /* 0x080fe20003fc5070 */
[----:B-----5:R-:W-:Y:S01]  /*13f0*/  @!P2 IMAD.SHL.U32 R31, R28, 0x1000000, RZ ;  /* 0x010000001c1fa824 */ /* 0x020fe200078e00ff */
[----:B------:R-:W-:Y:S02]  /*1400*/  @P2 LOP3.LUT R21, R30, 0x80000000, RZ, 0xfc, !PT ;  /* 0x800000001e152812 */ /* 0x000fe400078efcff */
[----:B------:R-:W-:Y:S02]  /*1410*/  ISETP.GE.U32.AND P5, PT, R33, R0, PT ;  /* 0x000000002100720c */ /* 0x000fe40003fa6070 */
[-C--:B------:R-:W-:Y:S02]  /*1420*/  @P2 SEL R21, R21, R30.reuse, !P3 ;  /* 0x0000001e15152207 */ /* 0x080fe40005800000 */
[----:B------:R-:W-:Y:S02]  /*1430*/  @!P2 LOP3.LUT R21, R31, R30, RZ, 0xfc, !PT ;  /* 0x0000001e1f15a212 */ /* 0x000fe400078efcff */
[----:B------:R-:W-:Y:S01]  /*1440*/  IADD3 R31, P2, PT, R3, 0xc, RZ ;  /* 0x0000000c031f7810 */ /* 0x000fe20007f5e0ff */
[----:B------:R-:W3:Y:S01]  /*1450*/  @!P0 LDL.U8 R32, [R15+0x26] ;  /* 0x000026000f208983 */ /* 0x000ee20000100000 */
[----:B------:R-:W-:-:S02]  /*1460*/  ISETP.GE.U32.AND.EX P3, PT, R26, R9, PT, P5 ;  /* 0x000000091a00720c */ /* 0x000fc40003f66150 */
[----:B------:R-:W-:Y:S01]  /*1470*/  @P4 ISETP.NE.AND.EX P5, PT, R22, R9, PT, P6 ;  /* 0x000000091600420c */ /* 0x000fe20003fa5360 */
[----:B------:R-:W-:Y:S01]  /*1480*/  IMAD.X R22, RZ, RZ, R16, P2 ;  /* 0x000000ffff167224 */ /* 0x000fe200010e0610 */
[----:B------:R-:W-:-:S04]  /*1490*/  ISETP.GE.U32.AND P6, PT, R31, R0, PT ;  /* 0x000000001f00720c */ /* 0x000fc80003fc6070 */
[-C--:B------:R-:W-:Y:S02]  /*14a0*/  ISETP.GE.U32.AND.EX P6, PT, R22, R9.reuse, PT, P6 ;  /* 0x000000091600720c */ /* 0x080fe40003fc6160 */
[----:B------:R-:W-:Y:S01]  /*14b0*/  @P1 ISETP.NE.U32.AND P2, PT, R23, R0, PT ;  /* 0x000000001700120c */ /* 0x000fe20003f45070 */
[----:B------:R-:W-:Y:S01]  /*14c0*/  @!P4 IMAD.SHL.U32 R20, R20, 0x100, RZ ;  /* 0x000001001414c824 */ /* 0x000fe200078e00ff */
[----:B------:R-:W-:Y:S01]  /*14d0*/  @P4 LOP3.LUT R28, R19, 0x8000, RZ, 0xfc, !PT ;  /* 0x00008000131c4812 */ /* 0x000fe200078efcff */
[----:B------:R-:W4:Y:S01]  /*14e0*/  @!P3 LDL.U8 R40, [R15+0x2a] ;  /* 0x00002a000f28b983 */ /* 0x000f220000100000 */
[----:B------:R-:W-:Y:S02]  /*14f0*/  @P1 ISETP.NE.AND.EX P2, PT, R18, R9, PT, P2 ;  /* 0x000000091200120c */ /* 0x000fe40003f45320 */
[----:B------:R-:W-:Y:S02]  /*1500*/  @P1 LOP3.LUT R41, R34, 0x8000, RZ, 0xfc, !PT ;  /* 0x0000800022291812 */ /* 0x000fe400078efcff */
[----:B------:R-:W-:-:S02]  /*1510*/  @P4 SEL R28, R28, R19, !P5 ;  /* 0x000000131c1c4207 */ /* 0x000fc40006800000 */
[----:B------:R-:W-:Y:S02]  /*1520*/  @P1 SEL R41, R41, R34, !P2 ;  /* 0x0000002229291207 */ /* 0x000fe40005000000 */
[----:B------:R-:W-:Y:S02]  /*1530*/  IADD3 R35, P5, PT, R3, 0x7, RZ ;  /* 0x0000000703237810 */ /* 0x000fe40007fbe0ff */
[----:B------:R-:W-:Y:S02]  /*1540*/  @P6 ISETP.NE.U32.AND P2, PT, R31, R0, PT ;  /* 0x000000001f00620c */ /* 0x000fe40003f45070 */
[----:B------:R-:W-:Y:S02]  /*1550*/  @!P4 LOP3.LUT R28, R20, R19, RZ, 0xfc, !PT ;  /* 0x00000013141cc212 */ /* 0x000fe400078efcff */
[----:B------:R-:W-:Y:S01]  /*1560*/  IADD3 R39, P4, PT, R3, 0xb, RZ ;  /* 0x0000000b03277810 */ /* 0x000fe20007f9e0ff */
[----:B------:R-:W-:Y:S01]  /*1570*/  IMAD.X R42, RZ, RZ, R16, P5 ;  /* 0x000000ffff2a7224 */ /* 0x000fe200028e0610 */
[----:B------:R-:W-:-:S02]  /*1580*/  @P6 ISETP.NE.AND.EX P2, PT, R22, R9, PT, P2 ;  /* 0x000000091600620c */ /* 0x000fc40003f45320 */
[-C--:B------:R-:W-:Y:S01]  /*1590*/  ISETP.GE.U32.AND P5, PT, R35, R0.reuse, PT ;  /* 0x000000002300720c */ /* 0x080fe20003fa6070 */
[--C-:B------:R-:W-:Y:S01]  /*15a0*/  IMAD.X R30, RZ, RZ, R16.reuse, P4 ;  /* 0x000000ffff1e7224 */ /* 0x100fe200020e0610 */
[-C--:B------:R-:W-:Y:S02]  /*15b0*/  ISETP.GE.U32.AND P4, PT, R39, R0.reuse, PT ;  /* 0x000000002700720c */ /* 0x080fe40003f86070 */
[----:B------:R-:W-:Y:S02]  /*15c0*/  @P6 SEL R20, RZ, 0x80, P2 ;  /* 0x00000080ff146807 */ /* 0x000fe40001000000 */
[----:B------:R-:W-:Y:S02]  /*15d0*/  IADD3 R31, P2, PT, R3, 0xd, RZ ;  /* 0x0000000d031f7810 */ /* 0x000fe40007f5e0ff */
[-C--:B------:R-:W-:Y:S02]  /*15e0*/  ISETP.GE.U32.AND.EX P5, PT, R42, R9.reuse, PT, P5 ;  /* 0x000000092a00720c */ /* 0x080fe40003fa6150 */
[-C--:B------:R-:W-:Y:S01]  /*15f0*/  ISETP.GE.U32.AND.EX P4, PT, R30, R9.reuse, PT, P4 ;  /* 0x000000091e00720c */ /* 0x080fe20003f86140 */
[----:B------:R-:W-:Y:S01]  /*1600*/  IMAD.X R22, RZ, RZ, R16, P2 ;  /* 0x000000ffff167224 */ /* 0x000fe200010e0610 */
[----:B------:R-:W-:Y:S01]  /*1610*/  ISETP.GE.U32.AND P2, PT, R31, R0, PT ;  /* 0x000000001f00720c */ /* 0x000fe20003f46070 */
[----:B------:R-:W5:Y:S03]  /*1620*/  @!P6 LDL.U8 R20, [R15+0x2c] ;  /* 0x00002c000f14e983 */ /* 0x000f660000100000 */
[----:B------:R-:W-:-:S05]  /*1630*/  ISETP.GE.U32.AND.EX P2, PT, R22, R9, PT, P2 ;  /* 0x000000091600720c */ /* 0x000fca0003f46120 */
[----:B------:R-:W5:Y:S04]  /*1640*/  @!P5 LDL.U8 R19, [R15+0x27] ;  /* 0x000027000f13d983 */ /* 0x000f680000100000 */
[----:B------:R-:W5:Y:S04]  /*1650*/  @!P4 LDL.U8 R18, [R15+0x2b] ;  /* 0x00002b000f12c983 */ /* 0x000f680000100000 */
[----:B------:R-:W5:Y:S01]  /*1660*/  @!P2 LDL.U8 R23, [R15+0x2d] ;  /* 0x00002d000f17a983 */ /* 0x000f620000100000 */
[----:B--2---:R-:W-:-:S05]  /*1670*/  @!P1 IMAD.SHL.U32 R43, R36, 0x100, RZ ;  /* 0x00000100242b9824 */ /* 0x004fca00078e00ff */
[----:B------:R-:W-:Y:S02]  /*1680*/  @!P1 LOP3.LUT R41, R43, R34, RZ, 0xfc, !PT ;  /* 0x000000222b299212 */ /* 0x000fe400078efcff */
[----:B------:R-:W-:Y:S02]  /*1690*/  @P0 ISETP.NE.U32.AND P1, PT, R37, R0, PT ;  /* 0x000000002500020c */ /* 0x000fe40003f25070 */
[----:B------:R-:W-:Y:S02]  /*16a0*/  @P0 LOP3.LUT R37, R28, 0x800000, RZ, 0xfc, !PT ;  /* 0x008000001c250812 */ /* 0x000fe400078efcff */
[----:B------:R-:W-:-:S04]  /*16b0*/  @P0 ISETP.NE.AND.EX P1, PT, R38, R9, PT, P1 ;  /* 0x000000092600020c */ /* 0x000fc80003f25310 */
[----:B------:R-:W-:Y:S02]  /*16c0*/  @P0 SEL R34, R37, R28, !P1 ;  /* 0x0000001c25220207 */ /* 0x000fe40004800000 */
[----:B------:R-:W-:Y:S02]  /*16d0*/  @P3 ISETP.NE.U32.AND P1, PT, R33, R0, PT ;  /* 0x000000002100320c */ /* 0x000fe40003f25070 */
[----:B------:R-:W-:Y:S02]  /*16e0*/  IADD3 R43, P6, PT, R3, 0x10, RZ ;  /* 0x00000010032b7810 */ /* 0x000fe40007fde0ff */
[----:B------:R-:W-:Y:S02]  /*16f0*/  @P3 ISETP.NE.AND.EX P1, PT, R26, R9, PT, P1 ;  /* 0x000000091a00320c */ /* 0x000fe40003f25310 */
[----:B------:R-:W-:-:S04]  /*1700*/  @P3 LOP3.LUT R26, R41, 0x800000, RZ, 0xfc, !PT ;  /* 0x00800000291a3812 */ /* 0x000fc800078efcff */
[----:B------:R-:W-:Y:S01]  /*1710*/  @P3 SEL R33, R26, R41, !P1 ;  /* 0x000000291a213207 */ /* 0x000fe20004800000 */
[----:B------:R-:W-:Y:S01]  /*1720*/  IMAD.X R26, RZ, RZ, R16, P6 ;  /* 0x000000ffff1a7224 */ /* 0x000fe200030e0610 */
[----:B------:R-:W-:-:S04]  /*1730*/  ISETP.GE.U32.AND P1, PT, R43, R0, PT ;  /* 0x000000002b00720c */ /* 0x000fc80003f26070 */
[----:B------:R-:W-:Y:S01]  /*1740*/  ISETP.GE.U32.AND.EX P1, PT, R26, R9, PT, P1 ;  /* 0x000000091a00720c */ /* 0x000fe20003f26110 */
[----:B---3--:R-:W-:-:S05]  /*1750*/  @!P0 IMAD.U32 R37, R32, 0x10000, RZ ;  /* 0x0001000020258824 */ /* 0x008fca00078e00ff */
[----:B------:R-:W-:Y:S02]  /*1760*/  @!P0 LOP3.LUT R34, R37, R28, RZ, 0xfc, !PT ;  /* 0x0000001c25228212 */ /* 0x000fe400078efcff */
[----:B------:R-:W-:-:S05]  /*1770*/  @P5 ISETP.NE.U32.AND P0, PT, R35, R0, PT ;  /* 0x000000002300520c */ /* 0x000fca0003f05070 */
[----:B------:R-:W-:Y:S02]  /*1780*/  @P1 ISETP.NE.U32.AND P6, PT, R43, R0, PT ;  /* 0x000000002b00120c */ /* 0x000fe40003fc5070 */
[-C--:B------:R-:W-:Y:S01]  /*1790*/  @P5 ISETP.NE.AND.EX P0, PT, R42, R9.reuse, PT, P0 ;  /* 0x000000092a00520c */ /* 0x080fe20003f05300 */
[----:B----4-:R-:W-:Y:S01]  /*17a0*/  @!P3 IMAD.U32 R40, R40, 0x10000, RZ ;  /* 0x000100002828b824 */ /* 0x010fe200078e00ff */
[----:B------:R-:W-:Y:S02]  /*17b0*/  @P1 ISETP.NE.AND.EX P6, PT, R26, R9, PT, P6 ;  /* 0x000000091a00120c */ /* 0x000fe40003fc5360 */
[----:B------:R-:W-:Y:S02]  /*17c0*/  @P5 LOP3.LUT R35, R34, 0x80000000, RZ, 0xfc, !PT ;  /* 0x8000000022235812 */ /* 0x000fe400078efcff */
[----:B------:R-:W-:Y:S02]  /*17d0*/  @!P3 LOP3.LUT R33, R40, R41, RZ, 0xfc, !PT ;  /* 0x000000292821b212 */ /* 0x000fe400078efcff */
[----:B------:R-:W-:-:S02]  /*17e0*/  IADD3 R41, P3, PT, R3, 0xe, RZ ;  /* 0x0000000e03297810 */ /* 0x000fc40007f7e0ff */
[----:B------:R-:W-:Y:S02]  /*17f0*/  @P1 SEL R28, RZ, 0x80, P6 ;  /* 0x00000080ff1c1807 */ /* 0x000fe40003000000 */
[----:B------:R-:W-:Y:S02]  /*1800*/  @P5 SEL R26, R35, R34, !P0 ;  /* 0x00000022231a5207 */ /* 0x000fe40004000000 */
[----:B------:R-:W-:Y:S01]  /*1810*/  IADD3 R35, P6, PT, R3, 0x11, RZ ;  /* 0x0000001103237810 */ /* 0x000fe20007fde0ff */
[--C-:B------:R-:W-:Y:S01]  /*1820*/  IMAD.X R36, RZ, RZ, R16.reuse, P3 ;  /* 0x000000ffff247224 */ /* 0x100fe200018e0610 */
[-C--:B------:R-:W-:Y:S01]  /*1830*/  ISETP.GE.U32.AND P0, PT, R41, R0.reuse, PT ;  /* 0x000000002900720c */ /* 0x080fe20003f06070 */
[----:B------:R-:W2:Y:S01]  /*1840*/  @!P1 LDL.U8 R28, [R15+0x30] ;  /* 0x000030000f1c9983 */ /* 0x000ea20000100000 */
[----:B------:R-:W-:Y:S01]  /*1850*/  ISETP.GE.U32.AND P1, PT, R35, R0, PT ;  /* 0x000000002300720c */ /* 0x000fe20003f26070 */
[----:B------:R-:W-:Y:S01]  /*1860*/  IMAD.X R42, RZ, RZ, R16, P6 ;  /* 0x000000ffff2a7224 */ /* 0x000fe200030e0610 */
[----:B------:R-:W-:-:S02]  /*1870*/  ISETP.GE.U32.AND.EX P0, PT, R36, R9, PT, P0 ;  /* 0x000000092400720c */ /* 0x000fc40003f06100 */
[----:B------:R-:W-:Y:S02]  /*1880*/  @P4 ISETP.NE.U32.AND P3, PT, R39, R0, PT ;  /* 0x000000002700420c */ /* 0x000fe40003f65070 */
[-C--:B------:R-:W-:Y:S02]  /*1890*/  ISETP.GE.U32.AND.EX P1, PT, R42, R9.reuse, PT, P1 ;  /* 0x000000092a00720c */ /* 0x080fe40003f26110 */
[----:B------:R-:W-:Y:S02]  /*18a0*/  @P4 ISETP.NE.AND.EX P3, PT, R30, R9, PT, P3 ;  /* 0x000000091e00420c */ /* 0x000fe40003f65330 */
[----:B------:R-:W-:Y:S02]  /*18b0*/  @P4 LOP3.LUT R30, R33, 0x80000000, RZ, 0xfc, !PT ;  /* 0x80000000211e4812 */ /* 0x000fe400078efcff */
[----:B------:R-:W-:-:S07]  /*18c0*/  IADD3 R43, P6, PT, R3, 0x14, RZ ;  /* 0x00000014032b7810 */ /* 0x000fce0007fde0ff */
[----:B------:R-:W3:Y:S01]  /*18d0*/  @!P1 LDL.U8 R38, [R15+0x31] ;  /* 0x000031000f269983 */ /* 0x000ee20000100000 */
[----:B-----5:R-:W-:Y:S01]  /*18e0*/  @!P5 IMAD.SHL.U32 R37, R19, 0x1000000, RZ ;  /* 0x010000001325d824 */ /* 0x020fe200078e00ff */
[-C--:B------:R-:W-:Y:S01]  /*18f0*/  @P4 SEL R19, R30, R33.reuse, !P3 ;  /* 0x000000211e134207 */ /* 0x080fe20005800000 */
[----:B------:R-:W-:Y:S01]  /*1900*/  @!P4 IMAD.SHL.U32 R18, R18, 0x1000000, RZ ;  /* 0x010000001212c824 */ /* 0x000fe200078e00ff */
[----:B------:R-:W-:Y:S01]  /*1910*/  @P2 ISETP.NE.U32.AND P3, PT, R31, R0, PT ;  /* 0x000000001f00220c */ /* 0x000fe20003f65070 */
[----:B------:R-:W-:Y:S01]  /*1920*/  IMAD.X R30, RZ, RZ, R16, P6 ;  /* 0x000000ffff1e7224 */ /* 0x000fe200030e0610 */
[----:B------:R-:W-:Y:S02]  /*1930*/  @!P5 LOP3.LUT R26, R37, R34, RZ, 0xfc, !PT ;  /* 0x00000022251ad212 */ /* 0x000fe400078efcff */
[----:B------:R-:W4:Y:S01]  /*1940*/  @!P0 LDL.U8 R37, [R15+0x2e] ;  /* 0x00002e000f258983 */ /* 0x000f220000100000 */
[----:B------:R-:W-:Y:S02]  /*1950*/  @!P4 LOP3.LUT R19, R18, R33, RZ, 0xfc, !PT ;  /* 0x000000211213c212 */ /* 0x000fe400078efcff */
[----:B------:R-:W-:Y:S01]  /*1960*/  ISETP.GE.U32.AND P5, PT, R43, R0, PT ;  /* 0x000000002b00720c */ /* 0x000fe20003fa6070 */
[----:B------:R-:W-:Y:S01]  /*1970*/  @!P2 IMAD.SHL.U32 R23, R23, 0x100, RZ ;  /* 0x000001001717a824 */ /* 0x000fe200078e00ff */
[----:B------:R-:W-:-:S02]  /*1980*/  IADD3 R31, P4, PT, R3, 0xf, RZ ;  /* 0x0000000f031f7810 */ /* 0x000fc40007f9e0ff */
[----:B------:R-:W-:Y:S02]  /*1990*/  IADD3 R39, P6, PT, R3, 0x12, RZ ;  /* 0x0000001203277810 */ /* 0x000fe40007fde0ff */
[-C--:B------:R-:W-:Y:S02]  /*19a0*/  @P2 ISETP.NE.AND.EX P3, PT, R22, R9.reuse, PT, P3 ;  /* 0x000000091600220c */ /* 0x080fe40003f65330 */
[----:B------:R-:W-:Y:S02]  /*19b0*/  @P2 LOP3.LUT R33, R20, 0x8000, RZ, 0xfc, !PT ;  /* 0x0000800014212812 */ /* 0x000fe400078efcff */
[----:B------:R-:W-:Y:S01]  /*19c0*/  ISETP.GE.U32.AND.EX P5, PT, R30, R9, PT, P5 ;  /* 0x000000091e00720c */ /* 0x000fe20003fa6150 */
[--C-:B------:R-:W-:Y:S01]  /*19d0*/  IMAD.X R18, RZ, RZ, R16.reuse, P4 ;  /* 0x000000ffff127224 */ /* 0x100fe200020e0610 */
[----:B------:R-:W-:Y:S01]  /*19e0*/  @P2 SEL R40, R33, R20, !P3 ;  /* 0x0000001421282207 */ /* 0x000fe20005800000 */
[----:B------:R-:W-:Y:S01]  /*19f0*/  IMAD.X R22, RZ, RZ, R16, P6 ;  /* 0x000000ffff167224 */ /* 0x000fe200030e0610 */
[----:B------:R-:W-:-:S02]  /*1a00*/  ISETP.GE.U32.AND P4, PT, R39, R0, PT ;  /* 0x000000002700720c */ /* 0x000fc40003f86070 */
[----:B------:R-:W-:Y:S02]  /*1a10*/  @!P2 LOP3.LUT R40, R23, R20, RZ, 0xfc, !PT ;  /* 0x000000141728a212 */ /* 0x000fe400078efcff */
[----:B------:R-:W-:Y:S02]  /*1a20*/  IADD3 R33, P2, PT, R3, 0x15, RZ ;  /* 0x0000001503217810 */ /* 0x000fe40007f5e0ff */
[----:B------:R-:W-:-:S03]  /*1a30*/  ISETP.GE.U32.AND.EX P4, PT, R22, R9, PT, P4 ;  /* 0x000000091600720c */ /* 0x000fc60003f86140 */
[----:B------:R-:W-:Y:S01]  /*1a40*/  IMAD.X R32, RZ, RZ, R16, P2 ;  /* 0x000000ffff207224 */ /* 0x000fe200010e0610 */
[-C--:B------:R-:W-:Y:S02]  /*1a50*/  ISETP.GE.U32.AND P2, PT, R33, R0.reuse, PT ;  /* 0x000000002100720c */ /* 0x080fe40003f46070 */
[-C--:B------:R-:W-:Y:S02]  /*1a60*/  ISETP.GE.U32.AND P3, PT, R31, R0.reuse, PT ;  /* 0x000000001f00720c */ /* 0x080fe40003f66070 */
[----:B------:R-:W-:Y:S02]  /*1a70*/  @P5 ISETP.NE.U32.AND P6, PT, R43, R0, PT ;  /* 0x000000002b00520c */ /* 0x000fe40003fc5070 */
[-C--:B------:R-:W-:Y:S02]  /*1a80*/  ISETP.GE.U32.AND.EX P2, PT, R32, R9.reuse, PT, P2 ;  /* 0x000000092000720c */ /* 0x080fe40003f46120 */
[-C--:B------:R-:W-:Y:S01]  /*1a90*/  ISETP.GE.U32.AND.EX P3, PT, R18, R9.reuse, PT, P3 ;  /* 0x000000091200720c */ /* 0x080fe20003f66130 */
[----:B------:R-:W5:Y:S01]  /*1aa0*/  @!P4 LDL.U8 R34, [R15+0x32] ;  /* 0x000032000f22c983 */ /* 0x000f620000100000 */
[----:B------:R-:W-:-:S04]  /*1ab0*/  @P5 ISETP.NE.AND.EX P6, PT, R30, R9, PT, P6 ;  /* 0x000000091e00520c */ /* 0x000fc80003fc5360 */
[----:B------:R-:W-:-:S05]  /*1ac0*/  @P5 SEL R20, RZ, 0x80, P6 ;  /* 0x00000080ff145807 */ /* 0x000fca0003000000 */
[----:B------:R-:W5:Y:S04]  /*1ad0*/  @!P2 LDL.U8 R30, [R15+0x35] ;  /* 0x000035000f1ea983 */ /* 0x000f680000100000 */
[----:B------:R-:W5:Y:S04]  /*1ae0*/  @!P5 LDL.U8 R20, [R15+0x34] ;  /* 0x000034000f14d983 */ /* 0x000f680000100000 */
[----:B------:R-:W5:Y:S01]  /*1af0*/  @!P3 LDL.U8 R23, [R15+0x2f] ;  /* 0x00002f000f17b983 */ /* 0x000f620000100000 */
[----:B------:R-:W-:-:S04]  /*1b00*/  @P1 ISETP.NE.U32.AND P5, PT, R35, R0, PT ;  /* 0x000000002300120c */ /* 0x000fc80003fa5070 */
[----:B------:R-:W-:Y:S02]  /*1b10*/  @P1 ISETP.NE.AND.EX P5, PT, R42, R9, PT, P5 ;  /* 0x000000092a00120c */ /* 0x000fe40003fa5350 */
[----:B--2---:R-:W-:-:S04]  /*1b20*/  @P1 LOP3.LUT R35, R28, 0x8000, RZ, 0xfc, !PT ;  /* 0x000080001c231812 */ /* 0x004fc800078efcff */
[----:B------:R-:W-:Y:S02]  /*1b30*/  @P1 SEL R35, R35, R28, !P5 ;  /* 0x0000001c23231207 */ /* 0x000fe40006800000 */
[----:B------:R-:W-:Y:S02]  /*1b40*/  @P0 ISETP.NE.U32.AND P5, PT, R41, R0, PT ;  /* 0x000000002900020c */ /* 0x000fe40003fa5070 */
[----:B------:R-:W-:Y:S02]  /*1b50*/  @P0 LOP3.LUT R41, R40, 0x800000, RZ, 0xfc, !PT ;  /* 0x0080000028290812 */ /* 0x000fe400078efcff */
[----:B------:R-:W-:-:S04]  /*1b60*/  @P0 ISETP.NE.AND.EX P5, PT, R36, R9, PT, P5 ;  /* 0x000000092400020c */ /* 0x000fc80003fa5350 */
[----:B------:R-:W-:Y:S02]  /*1b70*/  @P0 SEL R36, R41, R40, !P5 ;  /* 0x0000002829240207 */ /* 0x000fe40006800000 */
[----:B------:R-:W-:Y:S01]  /*1b80*/  @P3 ISETP.NE.U32.AND P5, PT, R31, R0, PT ;  /* 0x000000001f00320c */ /* 0x000fe20003fa5070 */
[----:B---3--:R-:W-:-:S05]  /*1b90*/  @!P1 IMAD.SHL.U32 R31, R38, 0x100, RZ ;  /* 0x00000100261f9824 */ /* 0x008fca00078e00ff */
[----:B------:R-:W-:Y:S01]  /*1ba0*/  @!P1 LOP3.LUT R35, R31, R28, RZ, 0xfc, !PT ;  /* 0x0000001c1f239212 */ /* 0x000fe200078efcff */
[----:B----4-:R-:W-:Y:S01]  /*1bb0*/  @!P0 IMAD.U32 R37, R37, 0x10000, RZ ;  /* 0x0001000025258824 */ /* 0x010fe200078e00ff */
[----:B------:R-:W-:-:S04]  /*1bc0*/  @P3 ISETP.NE.AND.EX P1, PT, R18, R9, PT, P5 ;  /* 0x000000091200320c */ /* 0x000fc80003f25350 */
[----:B------:R-:W-:Y:S02]  /*1bd0*/  @!P0 LOP3.LUT R36, R37, R40, RZ, 0xfc, !PT ;  /* 0x0000002825248212 */ /* 0x000fe400078efcff */
[----:B------:R-:W-:Y:S02]  /*1be0*/  @P4 ISETP.NE.U32.AND P0, PT, R39, R0, PT ;  /* 0x000000002700420c */ /* 0x000fe40003f05070 */
[----:B------:R-:W-:Y:S02]  /*1bf0*/  IADD3 R37, P5, PT, R3, 0x18, RZ ;  /* 0x0000001803257810 */ /* 0x000fe40007fbe0ff */
[----:B------:R-:W-:-:S03]  /*1c00*/  @P3 LOP3.LUT R39, R36, 0x80000000, RZ, 0xfc, !PT ;  /* 0x8000000024273812 */ /* 0x000fc600078efcff */
[--C-:B------:R-:W-:Y:S01]  /*1c10*/  IMAD.X R44, RZ, RZ, R16.reuse, P5 ;  /* 0x000000ffff2c7224 */ /* 0x100fe200028e0610 */
[----:B------:R-:W-:Y:S02]  /*1c20*/  @P3 SEL R28, R39, R36, !P1 ;  /* 0x00000024271c3207 */ /* 0x000fe40004800000 */
[----:B------:R-:W-:Y:S02]  /*1c30*/  ISETP.GE.U32.AND P1, PT, R37, R0, PT ;  /* 0x000000002500720c */ /* 0x000fe40003f26070 */
[----:B------:R-:W-:Y:S02]  /*1c40*/  IADD3 R31, P6, PT, R3, 0x13, RZ ;  /* 0x00000013031f7810 */ /* 0x000fe40007fde0ff */
[-C--:B------:R-:W-:Y:S02]  /*1c50*/  @P4 ISETP.NE.AND.EX P0, PT, R22, R9.reuse, PT, P0 ;  /* 0x000000091600420c */ /* 0x080fe40003f05300 */
[----:B------:R-:W-:Y:S02]  /*1c60*/  @P4 LOP3.LUT R22, R35, 0x800000, RZ, 0xfc, !PT ;  /* 0x0080000023164812 */ /* 0x000fe400078efcff */
[----:B------:R-:W-:Y:S01]  /*1c70*/  ISETP.GE.U32.AND.EX P1, PT, R44, R9, PT, P1 ;  /* 0x000000092c00720c */ /* 0x000fe20003f26110 */
[----:B------:R-:W-:Y:S01]  /*1c80*/  IMAD.X R18, RZ, RZ, R16, P6 ;  /* 0x000000ffff127224 */ /* 0x000fe200030e0610 */
[----:B------:R-:W-:-:S02]  /*1c90*/  @P4 SEL R22, R22, R35, !P0 ;  /* 0x0000002316164207 */ /* 0x000fc40004000000 */
[-C--:B------:R-:W-:Y:S02]  /*1ca0*/  ISETP.GE.U32.AND P0, PT, R31, R0.reuse, PT ;  /* 0x000000001f00720c */ /* 0x080fe40003f06070 */
[----:B------:R-:W-:Y:S02]  /*1cb0*/  IADD3 R43, P6, PT, R3, 0x16, RZ ;  /* 0x00000016032b7810 */ /* 0x000fe40007fde0ff */
[----:B------:R-:W-:Y:S01]  /*1cc0*/  ISETP.GE.U32.AND.EX P0, PT, R18, R9, PT, P0 ;  /* 0x000000091200720c */ /* 0x000fe20003f06100 */
[----:B-----5:R-:W-:Y:S02]  /*1cd0*/  @!P4 IMAD.U32 R34, R34, 0x10000, RZ ;  /* 0x000100002222c824 */ /* 0x020fe400078e00ff */
[----:B------:R-:W-:Y:S01]  /*1ce0*/  IMAD.X R38, RZ, RZ, R16, P6 ;  /* 0x000000ffff267224 */ /* 0x000fe200030e0610 */
[----:B------:R-:W-:Y:S02]  /*1cf0*/  @P2 ISETP.NE.U32.AND P6, PT, R33, R0, PT ;  /* 0x000000002100220c */ /* 0x000fe40003fc5070 */
[----:B------:R-:W-:-:S02]  /*1d00*/  @!P4 LOP3.LUT R22, R34, R35, RZ, 0xfc, !PT ;  /* 0x000000232216c212 */ /* 0x000fc400078efcff */
[-C--:B------:R-:W-:Y:S02]  /*1d10*/  @P1 ISETP.NE.U32.AND P4, PT, R37, R0.reuse, PT ;  /* 0x000000002500120c */ /* 0x080fe40003f85070 */
[----:B------:R-:W-:Y:S01]  /*1d20*/  @P2 ISETP.NE.AND.EX P6, PT, R32, R9, PT, P6 ;  /* 0x000000092000220c */ /* 0x000fe20003fc5360 */
[----:B------:R-:W-:Y:S01]  /*1d30*/  @!P2 IMAD.SHL.U32 R37, R30, 0x100, RZ ;  /* 0x000001001e25a824 */ /* 0x000fe200078e00ff */
[----:B------:R-:W-:Y:S02]  /*1d40*/  ISETP.GE.U32.AND P5, PT, R43, R0, PT ;  /* 0x000000002b00720c */ /* 0x000fe40003fa6070 */
[----:B------:R-:W-:Y:S01]  /*1d50*/  @P2 LOP3.LUT R33, R20, 0x8000, RZ, 0xfc, !PT ;  /* 0x0000800014212812 */ /* 0x000fe200078efcff */
[----:B------:R-:W-:-:S03]  /*1d60*/  @!P3 IMAD.SHL.U32 R23, R23, 0x1000000, RZ ;  /* 0x010000001717b824 */ /* 0x000fc600078e00ff */
[-C--:B------:R-:W-:Y:S02]  /*1d70*/  @P2 SEL R42, R33, R20.reuse, !P6 ;  /* 0x00000014212a2207 */ /* 0x080fe40007000000 */
[----:B------:R-:W-:Y:S02]  /*1d80*/  ISETP.GE.U32.AND.EX P5, PT, R38, R9, PT, P5 ;  /* 0x000000092600720c */ /* 0x000fe40003fa6150 */
[----:B------:R-:W-:Y:S02]  /*1d90*/  @!P2 LOP3.LUT R42, R37, R20, RZ, 0xfc, !PT ;  /* 0x00000014252aa212 */ /* 0x000fe400078efcff */
[----:B------:R-:W-:Y:S02]  /*1da0*/  @!P3 LOP3.LUT R28, R23, R36, RZ, 0xfc, !PT ;  /* 0x00000024171cb212 */ /* 0x000fe400078efcff */
[C---:B------:R-:W-:Y:S01]  /*1db0*/  IADD3 R41, P2, PT, R3.reuse, 0x1c, RZ ;  /* 0x0000001c03297810 */ /* 0x040fe20007f5e0ff */
[----:B------:R-:W2:Y:S01]  /*1dc0*/  @!P0 LDL.U8 R23, [R15+0x33] ;  /* 0x000033000f178983 */ /* 0x000ea20000100000 */
[----:B------:R-:W-:-:S02]  /*1dd0*/  IADD3 R35, P3, PT, R3, 0x17, RZ ;  /* 0x0000001703237810 */ /* 0x000fc40007f7e0ff */
[----:B------:R-:W-:Y:S01]  /*1de0*/  IADD3 R33, P6, PT, R3, 0x19, RZ ;  /* 0x0000001903217810 */ /* 0x000fe20007fde0ff */
[--C-:B------:R-:W-:Y:S01]  /*1df0*/  IMAD.X R20, RZ, RZ, R16.reuse, P2 ;  /* 0x000000ffff147224 */ /* 0x100fe200010e0610 */
[-C--:B------:R-:W-:Y:S01]  /*1e00*/  ISETP.GE.U32.AND P2, PT, R41, R0.reuse, PT ;  /* 0x000000002900720c */ /* 0x080fe20003f46070 */
[--C-:B------:R-:W-:Y:S01]  /*1e10*/  IMAD.X R34, RZ, RZ, R16.reuse, P3 ;  /* 0x000000ffff227224 */ /* 0x100fe200018e0610 */
[-C--:B------:R-:W-:Y:S01]  /*1e20*/  ISETP.GE.U32.AND P3, PT, R35, R0.reuse, PT ;  /* 0x000000002300720c */ /* 0x080fe20003f66070 */
[----:B------:R-:W-:Y:S01]  /*1e30*/  IMAD.X R36, RZ, RZ, R16, P6 ;  /* 0x000000ffff247224 */ /* 0x000fe200030e0610 */
[----:B------:R-:W-:Y:S01]  /*1e40*/  ISETP.GE.U32.AND P6, PT, R33, R0, PT ;  /* 0x000000002100720c */ /* 0x000fe20003fc6070 */
[----:B------:R-:W3:Y:S01]  /*1e50*/  @!P5 LDL.U8 R40, [R15+0x36] ;  /* 0x000036000f28d983 */ /* 0x000ee20000100000 */
[-C--:B------:R-:W-:Y:S02]  /*1e60*/  @P1 ISETP.NE.AND.EX P4, PT, R44, R9.reuse, PT, P4 ;  /* 0x000000092c00120c */ /* 0x080fe40003f85340 */
[----:B------:R-:W-:-:S02]  /*1e70*/  ISETP.GE.U32.AND.EX P2, PT, R20, R9, PT, P2 ;  /* 0x000000091400720c */ /* 0x000fc40003f46120 */
[-C--:B------:R-:W-:Y:S02]  /*1e80*/  ISETP.GE.U32.AND.EX P3, PT, R34, R9.reuse, PT, P3 ;  /* 0x000000092200720c */ /* 0x080fe40003f66130 */
[-C--:B------:R-:W-:Y:S02]  /*1e90*/  ISETP.GE.U32.AND.EX P6, PT, R36, R9.reuse, PT, P6 ;  /* 0x000000092400720c */ /* 0x080fe40003fc6160 */
[----:B------:R-:W-:Y:S02]  /*1ea0*/  @P1 SEL R39, RZ, 0x80, P4 ;  /* 0x00000080ff271807 */ /* 0x000fe40002000000 */
[----:B------:R-:W-:Y:S02]  /*1eb0*/  @P0 ISETP.NE.U32.AND P4, PT, R31, R0, PT ;  /* 0x000000001f00020c */ /* 0x000fe40003f85070 */
[----:B------:R-:W-:Y:S02]  /*1ec0*/  @P0 LOP3.LUT R37, R22, 0x80000000, RZ, 0xfc, !PT ;  /* 0x8000000016250812 */ /* 0x000fe400078efcff */
[----:B------:R-:W-:Y:S01]  /*1ed0*/  @P0 ISETP.NE.AND.EX P4, PT, R18, R9, PT, P4 ;  /* 0x000000091200020c */ /* 0x000fe20003f85340 */
[----:B------:R-:W4:Y:S03]  /*1ee0*/  @!P1 LDL.U8 R39, [R15+0x38] ;  /* 0x000038000f279983 */ /* 0x000f260000100000 */
[----:B------:R-:W-:Y:S01]  /*1ef0*/  @P0 SEL R18, R37, R22, !P4 ;  /* 0x0000001625120207 */ /* 0x000fe20006000000 */
[----:B------:R-:W5:Y:S01]  /*1f00*/  @!P3 LDL.U8 R31, [R15+0x37] ;  /* 0x000037000f1fb983 */ /* 0x000f620000100000 */
[----:B------:R-:W-:-:S02]  /*1f10*/  @P2 ISETP.NE.U32.AND P4, PT, R41, R0, PT ;  /* 0x000000002900220c */ /* 0x000fc40003f85070 */
[----:B------:R-:W-:Y:S01]  /*1f20*/  IADD3 R41, P1, PT, R3, 0x1d, RZ ;  /* 0x0000001d03297810 */ /* 0x000fe20007f3e0ff */
[----:B------:R-:W5:Y:S04]  /*1f30*/  @!P6 LDL.U8 R37, [R15+0x39] ;  /* 0x000039000f25e983 */ /* 0x000f680000100000 */
[----:B------:R-:W-:Y:S01]  /*1f40*/  IMAD.X R32, RZ, RZ, R16, P1 ;  /* 0x000000ffff207224 */ /* 0x000fe200008e0610 */
[----:B------:R-:W-:-:S04]  /*1f50*/  ISETP.GE.U32.AND P1, PT, R41, R0, PT ;  /* 0x000000002900720c */ /* 0x000fc80003f26070 */
[-C--:B------:R-:W-:Y:S02]  /*1f60*/  ISETP.GE.U32.AND.EX P1, PT, R32, R9.reuse, PT, P1 ;  /* 0x000000092000720c */ /* 0x080fe40003f26110 */
[----:B------:R-:W-:-:S04]  /*1f70*/  @P2 ISETP.NE.AND.EX P4, PT, R20, R9, PT, P4 ;  /* 0x000000091400220c */ /* 0x000fc80003f85340 */
[----:B------:R-:W-:-:S06]  /*1f80*/  @P2 SEL R20, RZ, 0x80, P4 ;  /* 0x00000080ff142807 */ /* 0x000fcc0002000000 */
[----:B------:R-:W5:Y:S04]  /*1f90*/  @!P2 LDL.U8 R20, [R15+0x3c] ;  /* 0x00003c000f14a983 */ /* 0x000f680000100000 */
[----:B------:R-:W5:Y:S01]  /*1fa0*/  @!P1 LDL.U8 R30, [R15+0x3d] ;  /* 0x00003d000f1e9983 */ /* 0x000f620000100000 */
[-C--:B------:R-:W-:Y:S02]  /*1fb0*/  @P5 ISETP.NE.U32.AND P4, PT, R43, R0.reuse, PT ;  /* 0x000000002b00520c */ /* 0x080fe40003f85070 */
[----:B------:R-:W-:-:S04]  /*1fc0*/  @P3 ISETP.NE.U32.AND P2, PT, R35, R0, PT ;  /* 0x000000002300320c */ /* 0x000fc80003f45070 */
[----:B------:R-:W-:Y:S01]  /*1fd0*/  @P3 ISETP.NE.AND.EX P2, PT, R34, R9, PT, P2 ;  /* 0x000000092200320c */ /* 0x000fe20003f45320 */
[----:B--2---:R-:W-:-:S05]  /*1fe0*/  @!P0 IMAD.SHL.U32 R23, R23, 0x1000000, RZ ;  /* 0x0100000017178824 */ /* 0x004fca00078e00ff */
[----:B------:R-:W-:Y:S02]  /*1ff0*/  @!P0 LOP3.LUT R18, R23, R22, RZ, 0xfc, !PT ;  /* 0x0000001617128212 */ /* 0x000fe400078efcff */
[----:B------:R-:W-:Y:S02]  /*2000*/  @P5 ISETP.NE.AND.EX P0, PT, R38, R9, PT, P4 ;  /* 0x000000092600520c */ /* 0x000fe40003f05340 */
[----:B------:R-:W-:Y:S01]  /*2010*/  @P5 LOP3.LUT R23, R42, 0x800000, RZ, 0xfc, !PT ;  /* 0x008000002a175812 */ /* 0x000fe200078efcff */
[----:B---3--:R-:W-:-:S03]  /*2020*/  @!P5 IMAD.U32 R43, R40, 0x10000, RZ ;  /* 0x00010000282bd824 */ /* 0x008fc600078e00ff */
[-C--:B------:R-:W-:Y:S02]  /*2030*/  @P5 SEL R38, R23, R42.reuse, !P0 ;  /* 0x0000002a17265207 */ /* 0x080fe40004000000 */
[----:B------:R-:W-:Y:S02]  /*2040*/  IADD3 R23, P4, PT, R3, 0x1a, RZ ;  /* 0x0000001a03177810 */ /* 0x000fe40007f9e0ff */
[----:B------:R-:W-:Y:S02]  /*2050*/  @!P5 LOP3.LUT R38, R43, R42, RZ, 0xfc, !PT ;  /* 0x0000002a2b26d212 */ /* 0x000fe400078efcff */
[-C--:B------:R-:W-:Y:S01]  /*2060*/  ISETP.GE.U32.AND P0, PT, R23, R0.reuse, PT ;  /* 0x000000001700720c */ /* 0x080fe20003f06070 */
[----:B------:R-:W-:Y:S01]  /*2070*/  IMAD.X R22, RZ, RZ, R16, P4 ;  /* 0x000000ffff167224 */ /* 0x000fe200020e0610 */
[----:B------:R-:W-:Y:S02]  /*2080*/  @P6 ISETP.NE.U32.AND P4, PT, R33, R0, PT ;  /* 0x000000002100620c */ /* 0x000fe40003f85070 */
[----:B------:R-:W-:-:S02]  /*2090*/  @P3 LOP3.LUT R35, R38, 0x80000000, RZ, 0xfc, !PT ;  /* 0x8000000026233812 */ /* 0x000fc400078efcff */
[-C--:B------:R-:W-:Y:S02]  /*20a0*/  ISETP.GE.U32.AND.EX P0, PT, R22, R9.reuse, PT, P0 ;  /* 0x000000091600720c */ /* 0x080fe40003f06100 */
[----:B------:R-:W-:Y:S02]  /*20b0*/  @P6 ISETP.NE.AND.EX P4, PT, R36, R9, PT, P4 ;  /* 0x000000092400620c */ /* 0x000fe40003f85340 */
[----:B----4-:R-:W-:Y:S01]  /*20c0*/  @P6 LOP3.LUT R40, R39, 0x8000, RZ, 0xfc, !PT ;  /* 0x0000800027286812 */ /* 0x010fe200078efcff */
[----:B-----5:R-:W-:Y:S01]  /*20d0*/  @!P3 IMAD.SHL.U32 R43, R31, 0x1000000, RZ ;  /* 0x010000001f2bb824 */ /* 0x020fe200078e00ff */
[----:B------:R-:W-:Y:S01]  /*20e0*/  @P3 SEL R31, R35, R38, !P2 ;  /* 0x00000026231f3207 */ /* 0x000fe20005000000 */
[----:B------:R-:W-:Y:S01]  /*20f0*/  @!P6 IMAD.SHL.U32 R42, R37, 0x100, RZ ;  /* 0x00000100252ae824 */ /* 0x000fe200078e00ff */
[C---:B------:R-:W-:Y:S02]  /*2100*/  IADD3 R33, P2, PT, R3.reuse, 0x1b, RZ ;  /* 0x0000001b03217810 */ /* 0x040fe40007f5e0ff */
[----:B------:R-:W-:-:S03]  /*2110*/  IADD3 R35, P5, PT, R3, 0x1e, RZ ;  /* 0x0000001e03237810 */ /* 0x000fc60007fbe0ff */
[----:B------:R-:W2:Y:S01]  /*2120*/  @!P0 LDL.U8 R36, [R15+0x3a] ;  /* 0x00003a000f248983 */ /* 0x000ea20000100000 */
[-C--:B------:R-:W-:Y:S02]  /*2130*/  @P6 SEL R37, R40, R39.reuse, !P4 ;  /* 0x0000002728256207 */ /* 0x080fe40006000000 */
[----:B------:R-:W-:Y:S01]  /*2140*/  @!P6 LOP3.LUT R37, R42, R39, RZ, 0xfc, !PT ;  /* 0x000000272a25e212 */ /* 0x000fe200078efcff */
[--C-:B------:R-:W-:Y:S01]  /*2150*/  IMAD.X R34, RZ, RZ, R16.reuse, P2 ;  /* 0x000000ffff227224 */ /* 0x100fe200010e0610 */
[----:B------:R-:W-:Y:S02]  /*2160*/  IADD3 R45, P6, PT, R3, 0x20, RZ ;  /* 0x00000020032d7810 */ /* 0x000fe40007fde0ff */
[----:B------:R-:W-:Y:S01]  /*2170*/  @!P3 LOP3.LUT R31, R43, R38, RZ, 0xfc, !PT ;  /* 0x000000262b1fb212 */ /* 0x000fe200078efcff */
[--C-:B------:R-:W-:Y:S01]  /*2180*/  IMAD.X R38, RZ, RZ, R16.reuse, P5 ;  /* 0x000000ffff267224 */ /* 0x100fe200028e0610 */
[-C--:B------:R-:W-:Y:S02]  /*2190*/  ISETP.GE.U32.AND P2, PT, R33, R0.reuse, PT ;  /* 0x000000002100720c */ /* 0x080fe40003f46070 */
[----:B------:R-:W-:Y:S01]  /*21a0*/  ISETP.GE.U32.AND P3, PT, R35, R0, PT ;  /* 0x000000002300720c */ /* 0x000fe20003f66070 */
[----:B------:R-:W-:Y:S01]  /*21b0*/  IMAD.X R42, RZ, RZ, R16, P6 ;  /* 0x000000ffff2a7224 */ /* 0x000fe200030e0610 */
[----:B------:R-:W-:-:S02]  /*21c0*/  ISETP.GE.U32.AND.EX P2, PT, R34, R9, PT, P2 ;  /* 0x000000092200720c */ /* 0x000fc40003f46120 */
[-C--:B------:R-:W-:Y:S02]  /*21d0*/  ISETP.GE.U32.AND P4, PT, R45, R0.reuse, PT ;  /* 0x000000002d00720c */ /* 0x080fe40003f86070 */
[-C--:B------:R-:W-:Y:S02]  /*21e0*/  ISETP.GE.U32.AND.EX P3, PT, R38, R9.reuse, PT, P3 ;  /* 0x000000092600720c */ /* 0x080fe40003f66130 */
[-C--:B------:R-:W-:Y:S02]  /*21f0*/  ISETP.GE.U32.AND.EX P4, PT, R42, R9.reuse, PT, P4 ;  /* 0x000000092a00720c */ /* 0x080fe40003f86140 */
[----:B------:R-:W-:Y:S01]  /*2200*/  @P1 ISETP.NE.U32.AND P5, PT, R41, R0, PT ;  /* 0x000000002900120c */ /* 0x000fe20003fa5070 */
[----:B------:R-:W-:Y:S01]  /*2210*/  @!P1 IMAD.SHL.U32 R43, R30, 0x100, RZ ;  /* 0x000001001e2b9824 */ /* 0x000fe200078e00ff */
[----:B------:R-:W-:Y:S02]  /*2220*/  @P1 LOP3.LUT R41, R20, 0x8000, RZ, 0xfc, !PT ;  /* 0x0000800014291812 */ /* 0x000fe400078efcff */
[----:B------:R-:W-:Y:S01]  /*2230*/  @P1 ISETP.NE.AND.EX P5, PT, R32, R9, PT, P5 ;  /* 0x000000092000120c */ /* 0x000fe20003fa5350 */
[----:B------:R-:W3:Y:S03]  /*2240*/  @!P2 LDL.U8 R40, [R15+0x3b] ;  /* 0x00003b000f28a983 */ /* 0x000ee60000100000 */
[-C--:B------:R-:W-:Y:S01]  /*2250*/  @P1 SEL R30, R41, R20.reuse, !P5 ;  /* 0x00000014291e1207 */ /* 0x080fe20006800000 */
[----:B------:R-:W4:Y:S01]  /*2260*/  @!P3 LDL.U8 R39, [R15+0x3e] ;  /* 0x00003e000f27b983 */ /* 0x000f220000100000 */
[----:B------:R-:W-:-:S02]  /*2270*/  @!P1 LOP3.LUT R30, R43, R20, RZ, 0xfc, !PT ;  /* 0x000000142b1e9212 */ /* 0x000fc400078efcff */
[-C--:B------:R-:W-:Y:S02]  /*2280*/  @P4 ISETP.NE.U32.AND P5, PT, R45, R0.reuse, PT ;  /* 0x000000002d00420c */ /* 0x080fe40003fa5070 */
[----:B------:R-:W-:Y:S02]  /*2290*/  IADD3 R41, P1, PT, R3, 0x21, RZ ;  /* 0x0000002103297810 */ /* 0x000fe40007f3e0ff */
[----:B------:R-:W-:Y:S02]  /*22a0*/  @P4 ISETP.NE.AND.EX P5, PT, R42, R9, PT, P5 ;  /* 0x000000092a00420c */ /* 0x000fe40003fa5350 */
[----:B------:R-:W-:Y:S01]  /*22b0*/  ISETP.GE.U32.AND P6, PT, R41, R0, PT ;  /* 0x000000002900720c */ /* 0x000fe20003fc6070 */
[----:B------:R-:W-:-:S05]  /*22c0*/  IMAD.X R42, RZ, RZ, R16, P1 ;  /* 0x000000ffff2a7224 */ /* 0x000fca00008e0610 */
[----:B------:R-:W-:Y:S02]  /*22d0*/  ISETP.GE.U32.AND.EX P1, PT, R42, R9, PT, P6 ;  /* 0x000000092a00720c */ /* 0x000fe40003f26160 */
[----:B------:R-:W-:-:S06]  /*22e0*/  @P4 SEL R32, RZ, 0x80, P5 ;  /* 0x00000080ff204807 */ /* 0x000fcc0002800000 */
[----:B------:R-:W5:Y:S05]  /*22f0*/  @!P4 LDL.U8 R32, [R15+0x40] ;  /* 0x000040000f20c983 */ /* 0x000f6a0000100000 */
[----:B------:R-:W5:Y:S01]  /*2300*/  @!P1 LDL.U8 R20, [R15+0x41] ;  /* 0x000041000f149983 */ /* 0x000f620000100000 */
[-C--:B------:R-:W-:Y:S02]  /*2310*/  @P0 ISETP.NE.U32.AND P4, PT, R23, R0.reuse, PT ;  /* 0x000000001700020c */ /* 0x080fe40003f85070 */
[----:B------:R-:W-:Y:S02]  /*2320*/  @P3 ISETP.NE.U32.AND P5, PT, R35, R0, PT ;  /* 0x000000002300320c */ /* 0x000fe40003fa5070 */
[----:B------:R-:W-:-:S02]  /*2330*/  @P0 ISETP.NE.AND.EX P4, PT, R22, R9, PT, P4 ;  /* 0x000000091600020c */ /* 0x000fc40003f85340 */
[----:B------:R-:W-:Y:S02]  /*2340*/  @P0 LOP3.LUT R22, R37, 0x800000, RZ, 0xfc, !PT ;  /* 0x0080000025160812 */ /* 0x000fe400078efcff */
[----:B------:R-:W-:Y:S02]  /*2350*/  IADD3 R35, P6, PT, R3, 0x24, RZ ;  /* 0x0000002403237810 */ /* 0x000fe40007fde0ff */
[----:B------:R-:W-:Y:S02]  /*2360*/  @P0 SEL R43, R22, R37, !P4 ;  /* 0x00000025162b0207 */ /* 0x000fe40006000000 */
[-C--:B------:R-:W-:Y:S01]  /*2370*/  ISETP.GE.U32.AND P4, PT, R35, R0.reuse, PT ;  /* 0x000000002300720c */ /* 0x080fe20003f86070 */
[----:B------:R-:W-:Y:S01]  /*2380*/  IMAD.X R22, RZ, RZ, R16, P6 ;  /* 0x000000ffff167224 */ /* 0x000fe200030e0610 */
[----:B------:R-:W-:-:S04]  /*2390*/  @P2 ISETP.NE.U32.AND P6, PT, R33, R0, PT ;  /* 0x000000002100220c */ /* 0x000fc80003fc5070 */
[----:B------:R-:W-:Y:S02]  /*23a0*/  ISETP.GE.U32.AND.EX P4, PT, R22, R9, PT, P4 ;  /* 0x000000091600720c */ /* 0x000fe40003f86140 */
[----:B------:R-:W-:Y:S01]  /*23b0*/  @P3 LOP3.LUT R23, R30, 0x800000, RZ, 0xfc, !PT ;  /* 0x008000001e173812 */ /* 0x000fe200078efcff */
[----:B--2---:R-:W-:-:S05]  /*23c0*/  @!P0 IMAD.U32 R36, R36, 0x10000, RZ ;  /* 0x0001000024248824 */ /* 0x004fca00078e00ff */
[----:B------:R-:W-:Y:S02]  /*23d0*/  @!P0 LOP3.LUT R43, R36, R37, RZ, 0xfc, !PT ;  /* 0x00000025242b8212 */ /* 0x000fe400078efcff */
[-C--:B------:R-:W-:Y:S02]  /*23e0*/  @P3 ISETP.NE.AND.EX P0, PT, R38, R9.reuse, PT, P5 ;  /* 0x000000092600320c */ /* 0x080fe40003f05350 */
[----:B------:R-:W-:Y:S02]  /*23f0*/  @P2 ISETP.NE.AND.EX P5, PT, R34, R9, PT, P6 ;  /* 0x000000092200220c */ /* 0x000fe40003fa5360 */
[----:B------:R-:W-:Y:S02]  /*2400*/  @P2 LOP3.LUT R34, R43, 0x80000000, RZ, 0xfc, !PT ;  /* 0x800000002b222812 */ /* 0x000fe400078efcff */
[----:B------:R-:W-:Y:S02]  /*2410*/  @P3 SEL R23, R23, R30, !P0 ;  /* 0x0000001e17173207 */ /* 0x000fe40004000000 */
[----:B------:R-:W-:-:S02]  /*2420*/  @P4 ISETP.NE.U32.AND P0, PT, R35, R0, PT ;  /* 0x000000002300420c */ /* 0x000fc40003f05070 */
[----:B------:R-:W-:Y:S02]  /*2430*/  @P2 SEL R33, R34, R43, !P5 ;  /* 0x0000002b22212207 */ /* 0x000fe40006800000 */
[----:B------:R-:W-:Y:S01]  /*2440*/  IADD3 R35, P5, PT, R3, 0x1f, RZ ;  /* 0x0000001f03237810 */ /* 0x000fe20007fbe0ff */
[----:B---3--:R-:W-:Y:S02]  /*2450*/  @!P2 IMAD.SHL.U32 R40, R40, 0x1000000, RZ ;  /* 0x010000002828a824 */ /* 0x008fe400078e00ff */
[----:B----4-:R-:W-:-:S03]  /*2460*/  @!P3 IMAD.U32 R39, R39, 0x10000, RZ ;  /* 0x000100002727b824 */ /* 0x010fc600078e00ff */
[----:B------:R-:W-:Y:S01]  /*2470*/  @!P2 LOP3.LUT R33, R40, R43, RZ, 0xfc, !PT ;  /* 0x0000002b2821a212 */ /* 0x000fe200078efcff */
[--C-:B------:R-:W-:Y:S01]  /*2480*/  IMAD.X R34, RZ, RZ, R16.reuse, P5 ;  /* 0x000000ffff227224 */ /* 0x100fe200028e0610 */
[----:B------:R-:W-:Y:S02]  /*2490*/  ISETP.GE.U32.AND P2, PT, R35, R0, PT ;  /* 0x000000002300720c */ /* 0x000fe40003f46070 */
[----:B------:R-:W-:Y:S02]  /*24a0*/  @!P3 LOP3.LUT R23, R39, R30, RZ, 0xfc, !PT ;  /* 0x0000001e2717b212 */ /* 0x000fe400078efcff */
[C---:B------:R-:W-:Y:S02]  /*24b0*/  IADD3 R37, P5, PT, R3.reuse, 0x22, RZ ;  /* 0x0000002203257810 */ /* 0x040fe40007fbe0ff */
[----:B------:R-:W-:Y:S02]  /*24c0*/  IADD3 R39, P3, PT, R3, 0x25, RZ ;  /* 0x0000002503277810 */ /* 0x000fe40007f7e0ff */
[-C--:B------:R-:W-:Y:S01]  /*24d0*/  ISETP.GE.U32.AND.EX P2, PT, R34, R9.reuse, PT, P2 ;  /* 0x000000092200720c */ /* 0x080fe20003f46120 */
[--C-:B------:R-:W-:Y:S01]  /*24e0*/  IMAD.X R38, RZ, RZ, R16.reuse, P5 ;  /* 0x000000ffff267224 */ /* 0x100fe200028e0610 */
[----:B------:R-:W-:Y:S01]  /*24f0*/  ISETP.GE.U32.AND P5, PT, R39, R0, PT ;  /* 0x000000002700720c */ /* 0x000fe20003fa6070 */
[----:B------:R-:W-:Y:S01]  /*2500*/  IMAD.X R30, RZ, RZ, R16, P3 ;  /* 0x000000ffff1e7224 */ /* 0x000fe200018e0610 */
[----:B------:R-:W-:-:S02]  /*2510*/  @P4 ISETP.NE.AND.EX P0, PT, R22, R9, PT, P0 ;  /* 0x000000091600420c */ /* 0x000fc40003f05300 */
[-C--:B------:R-:W-:Y:S02]  /*2520*/  ISETP.GE.U32.AND P6, PT, R37, R0.reuse, PT ;  /* 0x000000002500720c */ /* 0x080fe40003fc6070 */
[-C--:B------:R-:W-:Y:S02]  /*2530*/  ISETP.GE.U32.AND.EX P5, PT, R30, R9.reuse, PT, P5 ;  /* 0x000000091e00720c */ /* 0x080fe40003fa6150 */
[----:B------:R-:W-:Y:S02]  /*2540*/  @P4 SEL R22, RZ, 0x80, P0 ;  /* 0x00000080ff164807 */ /* 0x000fe40000000000 */
[-C--:B------:R-:W-:Y:S01]  /*2550*/  ISETP.GE.U32.AND.EX P6, PT, R38, R9.reuse, PT, P6 ;  /* 0x000000092600720c */ /* 0x080fe20003fc6160 */
[----:B------:R-:W2:Y:S01]  /*2560*/  @!P2 LDL.U8 R36, [R15+0x3f] ;  /* 0x00003f000f24a983 */ /* 0x000ea20000100000 */
[----:B------:R-:W-:Y:S02]  /*2570*/  @P1 ISETP.NE.U32.AND P0, PT, R41, R0, PT ;  /* 0x000000002900120c */ /* 0x000fe40003f05070 */
[----:B-----5:R-:W-:Y:S01]  /*2580*/  @P1 LOP3.LUT R43, R32, 0x8000, RZ, 0xfc, !PT ;  /* 0x00008000202b1812 */ /* 0x020fe200078efcff */
[----:B------:R-:W-:Y:S01]  /*2590*/  @!P1 IMAD.SHL.U32 R45, R20, 0x100, RZ ;  /* 0x00000100142d9824 */ /* 0x000fe200078e00ff */
[----:B------:R-:W-:Y:S01]  /*25a0*/  @P1 ISETP.NE.AND.EX P0, PT, R42, R9, PT, P0 ;  /* 0x000000092a00120c */ /* 0x000fe20003f05300 */
[----:B------:R-:W3:Y:S03]  /*25b0*/  @!P4 LDL.U8 R22, [R15+0x44] ;  /* 0x000044000f16c983 */ /* 0x000ee60000100000 */
[-C--:B------:R-:W-:Y:S01]  /*25c0*/  @P1 SEL R20, R43, R32.reuse, !P0 ;  /* 0x000000202b141207 */ /* 0x080fe20004000000 */
[----:B------:R-:W4:Y:S01]  /*25d0*/  @!P5 LDL.U8 R40, [R15+0x45] ;  /* 0x000045000f28d983 */ /* 0x000f220000100000 */
[----:B------:R-:W-:-:S02]  /*25e0*/  @!P1 LOP3.LUT R20, R45, R32, RZ, 0xfc, !PT ;  /* 0x000000202d149212 */ /* 0x000fc400078efcff */
[----:B------:R-:W-:Y:S01]  /*25f0*/  IADD3 R43, P1, PT, R3, 0x26, RZ ;  /* 0x00000026032b7810 */ /* 0x000fe20007f3e0ff */
[----:B------:R-:W5:Y:S03]  /*2600*/  @!P6 LDL.U8 R41, [R15+0x42] ;  /* 0x000042000f29e983 */ /* 0x000f660000100000 */
[----:B------:R-:W-:Y:S01]  /*2610*/  ISETP.GE.U32.AND P0, PT, R43, R0, PT ;  /* 0x000000002b00720c */ /* 0x000fe20003f06070 */
[----:B------:R-:W-:-:S05]  /*2620*/  IMAD.X R32, RZ, RZ, R16, P1 ;  /* 0x000000ffff207224 */ /* 0x000fca00008e0610 */
[----:B------:R-:W-:Y:S02]  /*2630*/  ISETP.GE.U32.AND.EX P0, PT, R32, R9, PT, P0 ;  /* 0x000000092000720c */ /* 0x000fe40003f06100 */
[----:B------:R-:W-:-:S11]  /*2640*/  @P2 ISETP.NE.U32.AND P3, PT, R35, R0, PT ;  /* 0x000000002300220c */ /* 0x000fd60003f65070 */
[----:B------:R-:W5:Y:S01]  /*2650*/  @!P0 LDL.U8 R35, [R15+0x46] ;  /* 0x000046000f238983 */ /* 0x000f620000100000 */
[-C--:B------:R-:W-:Y:S02]  /*2660*/  @P2 ISETP.NE.AND.EX P3, PT, R34, R9.reuse, PT, P3 ;  /* 0x000000092200220c */ /* 0x080fe40003f65330 */
[----:B------:R-:W-:Y:S02]  /*2670*/  @P6 ISETP.NE.U32.AND P1, PT, R37, R0, PT ;  /* 0x000000002500620c */ /* 0x000fe40003f25070 */
[----:B------:R-:W-:Y:S02]  /*2680*/  @P2 LOP3.LUT R34, R23, 0x80000000, RZ, 0xfc, !PT ;  /* 0x8000000017222812 */ /* 0x000fe400078efcff */
[----:B------:R-:W-:Y:S02]  /*2690*/  @P6 ISETP.NE.AND.EX P1, PT, R38, R9, PT, P1 ;  /* 0x000000092600620c */ /* 0x000fe40003f25310 */
[----:B------:R-:W-:Y:S02]  /*26a0*/  @P2 SEL R34, R34, R23, !P3 ;  /* 0x0000001722222207 */ /* 0x000fe40005800000 */
[----:B------:R-:W-:-:S02]  /*26b0*/  @P6 LOP3.LUT R37, R20, 0x800000, RZ, 0xfc, !PT ;  /* 0x0080000014256812 */ /* 0x000fc400078efcff */
[----:B------:R-:W-:-:S04]  /*26c0*/  @P5 ISETP.NE.U32.AND P3, PT, R39, R0, PT ;  /* 0x000000002700520c */ /* 0x000fc80003f65070 */
[----:B------:R-:W-:Y:S01]  /*26d0*/  @P5 ISETP.NE.AND.EX P3, PT, R30, R9, PT, P3 ;  /* 0x000000091e00520c */ /* 0x000fe20003f65330 */
[----:B--2---:R-:W-:-:S05]  /*26e0*/  @!P2 IMAD.SHL.U32 R36, R36, 0x1000000, RZ ;  /* 0x010000002424a824 */ /* 0x004fca00078e00ff */
[----:B------:R-:W-:Y:S02]  /*26f0*/  @!P2 LOP3.LUT R34, R36, R23, RZ, 0xfc, !PT ;  /* 0x000000172422a212 */ /* 0x000fe400078efcff */
[----:B------:R-:W-:Y:S02]  /*2700*/  @P6 SEL R23, R37, R20, !P1 ;  /* 0x0000001425176207 */ /* 0x000fe40004800000 */
[----:B---3--:R-:W-:Y:S01]  /*2710*/  @P5 LOP3.LUT R39, R22, 0x8000, RZ, 0xfc, !PT ;  /* 0x0000800016275812 */ /* 0x008fe200078efcff */
[----:B----4-:R-:W-:Y:S01]  /*2720*/  @!P5 IMAD.SHL.U32 R37, R40, 0x100, RZ ;  /* 0x000001002825d824 */ /* 0x010fe200078e00ff */
[C---:B------:R-:W-:Y:S02]  /*2730*/  IADD3 R30, P1, PT, R3.reuse, 0x28, RZ ;  /* 0x00000028031e7810 */ /* 0x040fe40007f3e0ff */
[----:B------:R-:W-:Y:S02]  /*2740*/  IADD3 R45, P2, PT, R3, 0x23, RZ ;  /* 0x00000023032d7810 */ /* 0x000fe40007f5e0ff */
[-C--:B------:R-:W-:Y:S01]  /*2750*/  @P5 SEL R36, R39, R22.reuse, !P3 ;  /* 0x0000001627245207 */ /* 0x080fe20005800000 */
[----:B-----5:R-:W-:Y:S01]  /*2760*/  @!P6 IMAD.U32 R41, R41, 0x10000, RZ ;  /* 0x000100002929e824 */ /* 0x020fe200078e00ff */
[----:B------:R-:W-:Y:S01]  /*2770*/  @!P5 LOP3.LUT R36, R37, R22, RZ, 0xfc, !PT ;  /* 0x000000162524d212 */ /* 0x000fe200078efcff */
[--C-:B------:R-:W-:Y:S01]  /*2780*/  IMAD.X R38, RZ, RZ, R16.reuse, P1 ;  /* 0x000000ffff267224 */ /* 0x100fe200008e0610 */
[-C--:B------:R-:W-:Y:S01]  /*2790*/  ISETP.GE.U32.AND P3, PT, R30, R0.reuse, PT ;  /* 0x000000001e00720c */ /* 0x080fe20003f66070 */
[----:B------:R-:W-:Y:S01]  /*27a0*/  IMAD.X R22, RZ, RZ, R16, P2 ;  /* 0x000000ffff167224 */ /* 0x000fe200010e0610 */
[----:B------:R-:W-:-:S02]  /*27b0*/  ISETP.GE.U32.AND P1, PT, R45, R0, PT ;  /* 0x000000002d00720c */ /* 0x000fc40003f26070 */
[----:B------:R-:W-:Y:S02]  /*27c0*/  IADD3 R39, P4, PT, R3, 0x27, RZ ;  /* 0x0000002703277810 */ /* 0x000fe40007f9e0ff */
[----:B------:R-:W-:Y:S02]  /*27d0*/  @!P6 LOP3.LUT R23, R41, R20, RZ, 0xfc, !PT ;  /* 0x000000142917e212 */ /* 0x000fe400078efcff */
[-C--:B------:R-:W-:Y:S01]  /*27e0*/  ISETP.GE.U32.AND.EX P3, PT, R38, R9.reuse, PT, P3 ;  /* 0x000000092600720c */ /* 0x080fe20003f66130 */
[----:B------:R-:W-:Y:S01]  /*27f0*/  IMAD.X R20, RZ, RZ, R16, P4 ;  /* 0x000000ffff147224 */ /* 0x000fe200020e0610 */
[----:B------:R-:W-:Y:S02]  /*2800*/  ISETP.GE.U32.AND.EX P1, PT, R22, R9, PT, P1 ;  /* 0x000000091600720c */ /* 0x000fe40003f26110 */
[----:B------:R-:W-:-:S04]  /*2810*/  ISETP.GE.U32.AND P2, PT, R39, R0, PT ;  /* 0x000000002700720c */ /* 0x000fc80003f46070 */
[-C--:B------:R-:W-:Y:S02]  /*2820*/  ISETP.GE.U32.AND.EX P2, PT, R20, R9.reuse, PT, P2 ;  /* 0x000000091400720c */ /* 0x080fe40003f46120 */
[-C--:B------:R-:W-:Y:S02]  /*2830*/  @P0 ISETP.NE.U32.AND P5, PT, R43, R0.reuse, PT ;  /* 0x000000002b00020c */ /* 0x080fe40003fa5070 */
[----:B------:R-:W-:Y:S02]  /*2840*/  IADD3 R37, P6, PT, R3, 0x29, RZ ;  /* 0x0000002903257810 */ /* 0x000fe40007fde0ff */
[-C--:B------:R-:W-:Y:S01]  /*2850*/  @P3 ISETP.NE.U32.AND P4, PT, R30, R0.reuse, PT ;  /* 0x000000001e00320c */ /* 0x080fe20003f85070 */
[----:B------:R-:W2:Y:S01]  /*2860*/  @!P1 LDL.U8 R40, [R15+0x43] ;  /* 0x000043000f289983 */ /* 0x000ea20000100000 */
[-C--:B------:R-:W-:Y:S01]  /*2870*/  @P0 ISETP.NE.AND.EX P5, PT, R32, R9.reuse, PT, P5 ;  /* 0x000000092000020c */ /* 0x080fe20003fa5350 */
[----:B------:R-:W-:Y:S01]  /*2880*/  @!P0 IMAD.U32 R35, R35, 0x10000, RZ ;  /* 0x0001000023238824 */ /* 0x000fe200078e00ff */
[----:B------:R-:W-:Y:S01]  /*2890*/  @P0 LOP3.LUT R43, R36, 0x800000, RZ, 0xfc, !PT ;  /* 0x00800000242b0812 */ /* 0x000fe200078efcff */
[----:B------:R-:W-:Y:S01]  /*28a0*/  IMAD.X R30, RZ, RZ, R16, P6 ;  /* 0x000000ffff1e7224 */ /* 0x000fe200030e0610 */
[----:B------:R-:W-:Y:S01]  /*28b0*/  @P3 ISETP.NE.AND.EX P4, PT, R38, R9, PT, P4 ;  /* 0x000000092600320c */ /* 0x000fe20003f85340 */
[----:B------:R-:W3:Y:S01]  /*28c0*/  @!P2 LDL.U8 R41, [R15+0x47] ;  /* 0x000047000f29a983 */ /* 0x000ee20000100000 */
[----:B------:R-:W-:-:S02]  /*28d0*/  ISETP.GE.U32.AND P6, PT, R37, R0, PT ;  /* 0x000000002500720c */ /* 0x000fc40003fc6070 */
[-C--:B------:R-:W-:Y:S02]  /*28e0*/  @P0 SEL R42, R43, R36.reuse, !P5 ;  /* 0x000000242b2a0207 */ /* 0x080fe40006800000 */
[----:B------:R-:W-:Y:S02]  /*28f0*/  @!P0 LOP3.LUT R42, R35, R36, RZ, 0xfc, !PT ;  /* 0x00000024232a8212 */ /* 0x000fe400078efcff */
[----:B------:R-:W-:Y:S02]  /*2900*/  @P3 SEL R36, RZ, 0x80, P4 ;  /* 0x00000080ff243807 */ /* 0x000fe40002000000 */
[----:B------:R-:W-:Y:S02]  /*2910*/  ISETP.GE.U32.AND.EX P6, PT, R30, R9, PT, P6 ;  /* 0x000000091e00720c */ /* 0x000fe40003fc6160 */
[----:B------:R-:W-:Y:S02]  /*2920*/  IADD3 R35, P4, PT, R3, 0x2a, RZ ;  /* 0x0000002a03237810 */ /* 0x000fe40007f9e0ff */
[----:B------:R-:W4:Y:S02]  /*2930*/  @!P3 LDL.U8 R36, [R15+0x48] ;  /* 0x000048000f24b983 */ /* 0x000f240000100000 */
[----:B------:R-:W-:Y:S01]  /*2940*/  ISETP.GE.U32.AND P3, PT, R35, R0, PT ;  /* 0x000000002300720c */ /* 0x000fe20003f66070 */
[----:B------:R-:W-:-:S05]  /*2950*/  IMAD.X R32, RZ, RZ, R16, P4 ;  /* 0x000000ffff207224 */ /* 0x000fca00020e0610 */
[----:B------:R-:W-:Y:S01]  /*2960*/  ISETP.GE.U32.AND.EX P3, PT, R32, R9, PT, P3 ;  /* 0x000000092000720c */ /* 0x000fe20003f66130 */
[----:B------:R-:W5:-:S12]  /*2970*/  @!P6 LDL.U8 R43, [R15+0x49] ;  /* 0x000049000f2be983 */ /* 0x000f580000100000 */
[----:B------:R-:W5:Y:S01]  /*2980*/  @!P3 LDL.U8 R38, [R15+0x4a] ;  /* 0x00004a000f26b983 */ /* 0x000f620000100000 */
[----:B------:R-:W-:-:S04]  /*2990*/  @P1 ISETP.NE.U32.AND P0, PT, R45, R0, PT ;  /* 0x000000002d00120c */ /* 0x000fc80003f05070 */
[----:B------:R-:W-:Y:S02]  /*29a0*/  @P1 ISETP.NE.AND.EX P0, PT, R22, R9, PT, P0 ;  /* 0x000000091600120c */ /* 0x000fe40003f05300 */
[----:B------:R-:W-:Y:S02]  /*29b0*/  @P1 LOP3.LUT R22, R23, 0x80000000, RZ, 0xfc, !PT ;  /* 0x8000000017161812 */ /* 0x000fe400078efcff */
[-C--:B------:R-:W-:Y:S02]  /*29c0*/  @P2 ISETP.NE.U32.AND P4, PT, R39, R0.reuse, PT ;  /* 0x000000002700220c */ /* 0x080fe40003f85070 */
[----:B------:R-:W-:Y:S02]  /*29d0*/  @P1 SEL R22, R22, R23, !P0 ;  /* 0x0000001716161207 */ /* 0x000fe40004000000 */
[----:B------:R-:W-:Y:S02]  /*29e0*/  @P2 ISETP.NE.AND.EX P0, PT, R20, R9, PT, P4 ;  /* 0x000000091400220c */ /* 0x000fe40003f05340 */
[----:B------:R-:W-:-:S04]  /*29f0*/  @P3 ISETP.NE.U32.AND P5, PT, R35, R0, PT ;  /* 0x000000002300320c */ /* 0x000fc80003fa5070 */
[----:B------:R-:W-:Y:S01]  /*2a00*/  @P3 ISETP.NE.AND.EX P5, PT, R32, R9, PT, P5 ;  /* 0x000000092000320c */ /* 0x000fe20003fa5350 */
[----:B--2---:R-:W-:-:S05]  /*2a10*/  @!P1 IMAD.SHL.U32 R40, R40, 0x1000000, RZ ;  /* 0x0100000028289824 */ /* 0x004fca00078e00ff */
[----:B------:R-:W-:Y:S01]  /*2a20*/  @!P1 LOP3.LUT R22, R40, R23, RZ, 0xfc, !PT ;  /* 0x0000001728169212 */ /* 0x000fe200078efcff */
[----:B---3--:R-:W-:Y:S01]  /*2a30*/  @!P2 IMAD.SHL.U32 R41, R41, 0x1000000, RZ ;  /* 0x010000002929a824 */ /* 0x008fe200078e00ff */
[----:B------:R-:W-:-:S04]  /*2a40*/  @P2 LOP3.LUT R23, R42, 0x80000000, RZ, 0xfc, !PT ;  /* 0x800000002a172812 */ /* 0x000fc800078efcff */
[-C--:B------:R-:W-:Y:S02]  /*2a50*/  @P2 SEL R20, R23, R42.reuse, !P0 ;  /* 0x0000002a17142207 */ /* 0x080fe40004000000 */
[----:B------:R-:W-:Y:S02]  /*2a60*/  @!P2 LOP3.LUT R20, R41, R42, RZ, 0xfc, !PT ;  /* 0x0000002a2914a212 */ /* 0x000fe400078efcff */
[-C--:B------:R-:W-:Y:S02]  /*2a70*/  @P6 ISETP.NE.U32.AND P0, PT, R37, R0.reuse, PT ;  /* 0x000000002500620c */ /* 0x080fe40003f05070 */
[----:B------:R-:W-:Y:S02]  /*2a80*/  IADD3 R39, P2, PT, R3, 0x2c, RZ ;  /* 0x0000002c03277810 */ /* 0x000fe40007f5e0ff */
[----:B------:R-:W-:Y:S02]  /*2a90*/  @P6 ISETP.NE.AND.EX P0, PT, R30, R9, PT, P0 ;  /* 0x000000091e00620c */ /* 0x000fe40003f05300 */
[----:B----4-:R-:W-:Y:S01]  /*2aa0*/  @P6 LOP3.LUT R37, R36, 0x8000, RZ, 0xfc, !PT ;  /* 0x0000800024256812 */ /* 0x010fe200078efcff */
[----:B------:R-:W-:Y:S01]  /*2ab0*/  IMAD.X R40, RZ, RZ, R16, P2 ;  /* 0x000000ffff287224 */ /* 0x000fe200010e0610 */
[----:B------:R-:W-:-:S02]  /*2ac0*/  ISETP.GE.U32.AND P1, PT, R39, R0, PT ;  /* 0x000000002700720c */ /* 0x000fc40003f26070 */
[----:B------:R-:W-:Y:S02]  /*2ad0*/  @P6 SEL R37, R37, R36, !P0 ;  /* 0x0000002425256207 */ /* 0x000fe40004000000 */
[----:B------:R-:W-:Y:S01]  /*2ae0*/  IADD3 R23, P0, PT, R3, 0x2b, RZ ;  /* 0x0000002b03177810 */ /* 0x000fe20007f1e0ff */
[----:B-----5:R-:W-:Y:S01]  /*2af0*/  @!P6 IMAD.SHL.U32 R43, R43, 0x100, RZ ;  /* 0x000001002b2be824 */ /* 0x020fe200078e00ff */
[----:B------:R-:W-:Y:S02]  /*2b00*/  ISETP.GE.U32.AND.EX P1, PT, R40, R9, PT, P1 ;  /* 0x000000092800720c */ /* 0x000fe40003f26110 */
[----:B------:R-:W-:Y:S01]  /*2b10*/  ISETP.GE.U32.AND P4, PT, R23, R0, PT ;  /* 0x000000001700720c */ /* 0x000fe20003f86070 */
[----:B------:R-:W-:Y:S01]  /*2b20*/  IMAD.X R30, RZ, RZ, R16, P0 ;  /* 0x000000ffff1e7224 */ /* 0x000fe200000e0610 */
[----:B------:R-:W-:Y:S02]  /*2b30*/  @!P6 LOP3.LUT R37, R43, R36, RZ, 0xfc, !PT ;  /* 0x000000242b25e212 */ /* 0x000fe400078efcff */
[----:B------:R-:W-:-:S02]  /*2b40*/  IADD3 R35, P6, PT, R3, 0x2d, RZ ;  /* 0x0000002d03237810 */ /* 0x000fc40007fde0ff */
[----:B------:R-:W-:Y:S02]  /*2b50*/  ISETP.GE.U32.AND.EX P4, PT, R30, R9, PT, P4 ;  /* 0x000000091e00720c */ /* 0x000fe40003f86140 */
[----:B------:R-:W-:Y:S01]  /*2b60*/  @P3 LOP3.LUT R36, R37, 0x800000, RZ, 0xfc, !PT ;  /* 0x0080000025243812 */ /* 0x000fe200078efcff */
[----:B------:R-:W-:Y:S01]  /*2b70*/  @!P3 IMAD.U32 R42, R38, 0x10000, RZ ;  /* 0x00010000262ab824 */ /* 0x000fe200078e00ff */
[-C--:B------:R-:W-:Y:S01]  /*2b80*/  ISETP.GE.U32.AND P0, PT, R35, R0.reuse, PT ;  /* 0x000000002300720c */ /* 0x080fe20003f06070 */
[----:B------:R-:W-:Y:S01]  /*2b90*/  IMAD.X R32, RZ, RZ, R16, P6 ;  /* 0x000000ffff207224 */ /* 0x000fe200030e0610 */
[----:B------:R-:W-:Y:S02]  /*2ba0*/  @P1 ISETP.NE.U32.AND P2, PT, R39, R0, PT ;  /* 0x000000002700120c */ /* 0x000fe40003f45070 */
[-C--:B------:R-:W-:Y:S02]  /*2bb0*/  @P3 SEL R38, R36, R37.reuse, !P5 ;  /* 0x0000002524263207 */ /* 0x080fe40006800000 */
[----:B------:R-:W-:-:S02]  /*2bc0*/  @!P3 LOP3.LUT R38, R42, R37, RZ, 0xfc, !PT ;  /* 0x000000252a26b212 */ /* 0x000fc400078efcff */
[-C--:B------:R-:W-:Y:S01]  /*2bd0*/  ISETP.GE.U32.AND.EX P0, PT, R32, R9.reuse, PT, P0 ;  /* 0x000000092000720c */ /* 0x080fe20003f06100 */
[----:B------:R-:W2:Y:S01]  /*2be0*/  @!P4 LDL.U8 R42, [R15+0x4b] ;  /* 0x00004b000f2ac983 */ /* 0x000ea20000100000 */
[----:B------:R-:W-:Y:S02]  /*2bf0*/  IADD3 R41, P3, PT, R3, 0x2e, RZ ;  /* 0x0000002e03297810 */ /* 0x000fe40007f7e0ff */
[----:B------:R-:W-:-:S03]  /*2c00*/  @P1 ISETP.NE.AND.EX P2, PT, R40, R9, PT, P2 ;  /* 0x000000092800120c */ /* 0x000fc60003f45320 */
[----:B------:R-:W-:Y:S01]  /*2c10*/  IMAD.X R40, RZ, RZ, R16, P3 ;  /* 0x000000ffff287224 */ /* 0x000fe200018e0610 */
[----:B------:R-:W-:Y:S02]  /*2c20*/  @P1 SEL R37, RZ, 0x80, P2 ;  /* 0x00000080ff251807 */ /* 0x000fe40001000000 */
[----:B------:R-:W-:-:S03]  /*2c30*/  ISETP.GE.U32.AND P2, PT, R41, R0, PT ;  /* 0x000000002900720c */ /* 0x000fc60003f46070 */
[----:B------:R-:W3:Y:S01]  /*2c40*/  @!P0 LDL.U8 R39, [R15+0x4d] ;  /* 0x00004d000f278983 */ /* 0x000ee20000100000 */
[----:B------:R-:W-:-:S03]  /*2c50*/  ISETP.GE.U32.AND.EX P2, PT, R40, R9, PT, P2 ;  /* 0x000000092800720c */ /* 0x000fc60003f46120 */
[----:B------:R-:W4:Y:S10]  /*2c60*/  @!P1 LDL.U8 R37, [R15+0x4c] ;  /* 0x00004c000f259983 */ /* 0x000f340000100000 */
[----:B------:R-:W5:Y:S01]  /*2c70*/  @!P2 LDL.U8 R36, [R15+0x4e] ;  /* 0x00004e000f24a983 */ /* 0x000f620000100000 */
[----:B------:R-:W-:-:S02]  /*2c80*/  @P4 ISETP.NE.U32.AND P3, PT, R23, R0, PT ;  /* 0x000000001700420c */ /* 0x000fc40003f65070 */
[----:B------:R-:W-:Y:S02]  /*2c90*/  IADD3 R43, P6, PT, R3, 0x30, RZ ;  /* 0x00000030032b7810 */ /* 0x000fe40007fde0ff */
[----:B------:R-:W-:Y:S02]  /*2ca0*/  @P4 ISETP.NE.AND.EX P3, PT, R30, R9, PT, P3 ;  /* 0x000000091e00420c */ /* 0x000fe40003f65330 */
[----:B------:R-:W-:Y:S01]  /*2cb0*/  ISETP.GE.U32.AND P1, PT, R43, R0, PT ;  /* 0x000000002b00720c */ /* 0x000fe20003f26070 */
[----:B------:R-:W-:-:S05]  /*2cc0*/  IMAD.X R30, RZ, RZ, R16, P6 ;  /* 0x000000ffff1e7224 */ /* 0x000fca00030e0610 */
[-C--:B------:R-:W-:Y:S02]  /*2cd0*/  ISETP.GE.U32.AND.EX P1, PT, R30, R9.reuse, PT, P1 ;  /* 0x000000091e00720c */ /* 0x080fe40003f26110 */
[----:B------:R-:W-:Y:S02]  /*2ce0*/  @P0 ISETP.NE.U32.AND P5, PT, R35, R0, PT ;  /* 0x000000002300020c */ /* 0x000fe40003fa5070 */
[----:B------:R-:W-:Y:S02]  /*2cf0*/  @P4 LOP3.LUT R23, R38, 0x80000000, RZ, 0xfc, !PT ;  /* 0x8000000026174812 */ /* 0x000fe400078efcff */
[----:B------:R-:W-:Y:S02]  /*2d00*/  @P0 ISETP.NE.AND.EX P5, PT, R32, R9, PT, P5 ;  /* 0x000000092000020c */ /* 0x000fe40003fa5350 */
[----:B------:R-:W-:Y:S02]  /*2d10*/  @P4 SEL R23, R23, R38, !P3 ;  /* 0x0000002617174207 */ /* 0x000fe40005800000 */
[----:B------:R-:W-:-:S04]  /*2d20*/  @P2 ISETP.NE.U32.AND P3, PT, R41, R0, PT ;  /* 0x000000002900220c */ /* 0x000fc80003f65070 */
[----:B------:R-:W-:Y:S01]  /*2d30*/  @P2 ISETP.NE.AND.EX P3, PT, R40, R9, PT, P3 ;  /* 0x000000092800220c */ /* 0x000fe20003f65330 */
[----:B--2---:R-:W-:-:S05]  /*2d40*/  @!P4 IMAD.SHL.U32 R35, R42, 0x1000000, RZ ;  /* 0x010000002a23c824 */ /* 0x004fca00078e00ff */
[----:B------:R-:W-:Y:S02]  /*2d50*/  @!P4 LOP3.LUT R23, R35, R38, RZ, 0xfc, !PT ;  /* 0x000000262317c212 */ /* 0x000fe400078efcff */
[----:B------:R-:W-:Y:S02]  /*2d60*/  @P1 ISETP.NE.U32.AND P4, PT, R43, R0, PT ;  /* 0x000000002b00120c */ /* 0x000fe40003f85070 */
[----:B------:R-:W-:Y:S01]  /*2d70*/  IADD3 R35, P6, PT, R3, 0x31, RZ ;  /* 0x0000003103237810 */ /* 0x000fe20007fde0ff */
[----:B---3--:R-:W-:Y:S01]  /*2d80*/  @!P0 IMAD.SHL.U32 R38, R39, 0x100, RZ ;  /* 0x0000010027268824 */ /* 0x008fe200078e00ff */
[----:B------:R-:W-:Y:S02]  /*2d90*/  @P1 ISETP.NE.AND.EX P4, PT, R30, R9, PT, P4 ;  /* 0x000000091e00120c */ /* 0x000fe40003f85340 */
[----:B----4-:R-:W-:-:S04]  /*2da0*/  @P0 LOP3.LUT R32, R37, 0x8000, RZ, 0xfc, !PT ;  /* 0x0000800025200812 */ /* 0x010fc800078efcff */
[-C--:B------:R-:W-:Y:S01]  /*2db0*/  @P0 SEL R39, R32, R37.reuse, !P5 ;  /* 0x0000002520270207 */ /* 0x080fe20006800000 */
[--C-:B------:R-:W-:Y:S01]  /*2dc0*/  IMAD.X R32, RZ, RZ, R16.reuse, P6 ;  /* 0x000000ffff207224 */ /* 0x100fe200030e0610 */
[----:B------:R-:W-:Y:S02]  /*2dd0*/  ISETP.GE.U32.AND P5, PT, R35, R0, PT ;  /* 0x000000002300720c */ /* 0x000fe40003fa6070 */
[----:B------:R-:W-:Y:S02]  /*2de0*/  @!P0 LOP3.LUT R39, R38, R37, RZ, 0xfc, !PT ;  /* 0x0000002526278212 */ /* 0x000fe400078efcff */
[----:B------:R-:W-:Y:S02]  /*2df0*/  IADD3 R37, P0, PT, R3, 0x2f, RZ ;  /* 0x0000002f03257810 */ /* 0x000fe40007f1e0ff */
[----:B------:R-:W-:Y:S01]  /*2e00*/  @P1 SEL R40, RZ, 0x80, P4 ;  /* 0x00000080ff281807 */ /* 0x000fe20002000000 */
[----:B-----5:R-:W-:Y:S01]  /*2e10*/  @!P2 IMAD.U32 R36, R36, 0x10000, RZ ;  /* 0x000100002424a824 */ /* 0x020fe200078e00ff */
[----:B------:R-:W-:Y:S01]  /*2e20*/  ISETP.GE.U32.AND.EX P5, PT, R32, R9, PT, P5 ;  /* 0x000000092000720c */ /* 0x000fe20003fa6150 */
[----:B------:R-:W-:Y:S01]  /*2e30*/  IMAD.X R38, RZ, RZ, R16, P0 ;  /* 0x000000ffff267224 */ /* 0x000fe200000e0610 */
[----:B------:R-:W-:-:S02]  /*2e40*/  @P2 LOP3.LUT R30, R39, 0x800000, RZ, 0xfc, !PT ;  /* 0x00800000271e2812 */ /* 0x000fc400078efcff */
[-C--:B------:R-:W-:Y:S01]  /*2e50*/  ISETP.GE.U32.AND P6, PT, R37, R0.reuse, PT ;  /* 0x000000002500720c */ /* 0x080fe20003fc6070 */
[----:B------:R-:W2:Y:S01]  /*2e60*/  @!P1 LDL.U8 R40, [R15+0x50] ;  /* 0x000050000f289983 */ /* 0x000ea20000100000 */
[----:B------:R-:W-:Y:S02]  /*2e70*/  IADD3 R41, P1, PT, R3, 0x32, RZ ;  /* 0x0000003203297810 */ /* 0x000fe40007f3e0ff */
[-C--:B------:R-:W-:Y:S02]  /*2e80*/  @P2 SEL R30, R30, R39.reuse, !P3 ;  /* 0x000000271e1e2207 */ /* 0x080fe40005800000 */
[----:B------:R-:W-:Y:S02]  /*2e90*/  @!P2 LOP3.LUT R30, R36, R39, RZ, 0xfc, !PT ;  /* 0x00000027241ea212 */ /* 0x000fe400078efcff */
[-C--:B------:R-:W-:Y:S01]  /*2ea0*/  ISETP.GE.U32.AND.EX P2, PT, R38, R9.reuse, PT, P6 ;  /* 0x000000092600720c */ /* 0x080fe20003f46160 */
[----:B------:R-:W-:Y:S01]  /*2eb0*/  IMAD.X R42, RZ, RZ, R16, P1 ;  /* 0x000000ffff2a7224 */ /* 0x000fe200008e0610 */
[----:B------:R-:W-:Y:S01]  /*2ec0*/  ISETP.GE.U32.AND P0, PT, R41, R0, PT ;  /* 0x000000002900720c */ /* 0x000fe20003f06070 */
[----:B------:R-:W3:Y:S03]  /*2ed0*/  @!P5 LDL.U8 R36, [R15+0x51] ;  /* 0x000051000f24d983 */ /* 0x000ee60000100000 */
[----:B------:R-:W-:-:S07]  /*2ee0*/  ISETP.GE.U32.AND.EX P0, PT, R42, R9, PT, P0 ;  /* 0x000000092a00720c */ /* 0x000fce0003f06100 */
[----:B------:R-:W4:Y:S01]  /*2ef0*/  @!P2 LDL.U8 R39, [R15+0x4f] ;  /* 0x00004f000f27a983 */ /* 0x000f220000100000 */
[----:B------:R-:W-:-:S05]  /*2f00*/  @P5 ISETP.NE.U32.AND P3, PT, R35, R0, PT ;  /* 0x000000002300520c */ /* 0x000fca0003f65070 */
[----:B------:R-:W5:Y:S01]  /*2f10*/  @!P0 LDL.U8 R35, [R15+0x52] ;  /* 0x000052000f238983 */ /* 0x000f620000100000 */
[-C--:B------:R-:W-:Y:S02]  /*2f20*/  @P2 ISETP.NE.U32.AND P4, PT, R37, R0.reuse, PT ;  /* 0x000000002500220c */ /* 0x080fe40003f85070 */
[----:B------:R-:W-:Y:S02]  /*2f30*/  @P0 ISETP.NE.U32.AND P1, PT, R41, R0, PT ;  /* 0x000000002900020c */ /* 0x000fe40003f25070 */
[-C--:B------:R-:W-:Y:S02]  /*2f40*/  @P5 ISETP.NE.AND.EX P3, PT, R32, R9.reuse, PT, P3 ;  /* 0x000000092000520c */ /* 0x080fe40003f65330 */
[----:B------:R-:W-:Y:S02]  /*2f50*/  @P2 ISETP.NE.AND.EX P4, PT, R38, R9, PT, P4 ;  /* 0x000000092600220c */ /* 0x000fe40003f85340 */
[----:B--2---:R-:W-:Y:S01]  /*2f60*/  @P5 LOP3.LUT R37, R40, 0x8000, RZ, 0xfc, !PT ;  /* 0x0000800028255812 */ /* 0x004fe200078efcff */
[----:B---3--:R-:W-:-:S03]  /*2f70*/  @!P5 IMAD.SHL.U32 R41, R36, 0x100, RZ ;  /* 0x000001002429d824 */ /* 0x008fc600078e00ff */
[-C--:B------:R-:W-:Y:S02]  /*2f80*/  @P5 SEL R36, R37, R40.reuse, !P3 ;  /* 0x0000002825245207 */ /* 0x080fe40005800000 */
[----:B------:R-:W-:Y:S02]  /*2f90*/  @!P5 LOP3.LUT R36, R41, R40, RZ, 0xfc, !PT ;  /* 0x000000282924d212 */ /* 0x000fe400078efcff */
[----:B------:R-:W-:Y:S02]  /*2fa0*/  IADD3 R37, P5, PT, R3, 0x34, RZ ;  /* 0x0000003403257810 */ /* 0x000fe40007fbe0ff */
[----:B------:R-:W-:Y:S01]  /*2fb0*/  @P2 LOP3.LUT R41, R30, 0x80000000, RZ, 0xfc, !PT ;  /* 0x800000001e292812 */ /* 0x000fe200078efcff */
[----:B----4-:R-:W-:Y:S01]  /*2fc0*/  @!P2 IMAD.SHL.U32 R39, R39, 0x1000000, RZ ;  /* 0x010000002727a824 */ /* 0x010fe200078e00ff */
[----:B------:R-:W-:Y:S01]  /*2fd0*/  @P0 ISETP.NE.AND.EX P3, PT, R42, R9, PT, P1 ;  /* 0x000000092a00020c */ /* 0x000fe20003f65310 */
[----:B------:R-:W-:Y:S01]  /*2fe0*/  IMAD.X R40, RZ, RZ, R16, P5 ;  /* 0x000000ffff287224 */ /* 0x000fe200028e0610 */
[----:B------:R-:W-:-:S02]  /*2ff0*/  @P2 SEL R32, R41, R30, !P4 ;  /* 0x0000001e29202207 */ /* 0x000fc40006000000 */
[----:B------:R-:W-:Y:S02]  /*3000*/  ISETP.GE.U32.AND P1, PT, R37, R0, PT ;  /* 0x000000002500720c */ /* 0x000fe40003f26070 */
[----:B------:R-:W-:Y:S01]  /*3010*/  @!P2 LOP3.LUT R32, R39, R30, RZ, 0xfc, !PT ;  /* 0x0000001e2720a212 */ /* 0x000fe200078efcff */
[----:B-----5:R-:W-:Y:S01]  /*3020*/  @!P0 IMAD.U32 R35, R35, 0x10000, RZ ;  /* 0x0001000023238824 */ /* 0x020fe200078e00ff */
[----:B------:R-:W-:Y:S02]  /*3030*/  IADD3 R39, P4, PT, R3, 0x33, RZ ;  /* 0x0000003303277810 */ /* 0x000fe40007f9e0ff */
[----:B------:R-:W-:Y:S02]  /*3040*/  @P0 LOP3.LUT R41, R36, 0x800000, RZ, 0xfc, !PT ;  /* 0x0080000024290812 */ /* 0x000fe400078efcff */
[----:B------:R-:W-:Y:S01]  /*3050*/  ISETP.GE.U32.AND.EX P1, PT, R40, R9, PT, P1 ;  /* 0x000000092800720c */ /* 0x000fe20003f26110 */
[----:B------:R-:W-:Y:S01]  /*3060*/  IMAD.X R38, RZ, RZ, R16, P4 ;  /* 0x000000ffff267224 */ /* 0x000fe200020e0610 */
[----:B------:R-:W-:-:S02]  /*3070*/  @P0 SEL R30, R41, R36, !P3 ;  /* 0x00000024291e0207 */ /* 0x000fc40005800000 */
[----:B------:R-:W-:Y:S02]  /*3080*/  ISETP.GE.U32.AND P2, PT, R39, R0, PT ;  /* 0x000000002700720c */ /* 0x000fe40003f46070 */
[----:B------:R-:W-:Y:S02]  /*3090*/  @!P0 LOP3.LUT R30, R35, R36, RZ, 0xfc, !PT ;  /* 0x00000024231e8212 */ /* 0x000fe400078efcff */
[----:B------:R-:W-:Y:S02]  /*30a0*/  IADD3 R35, P4, PT, R3, 0x35, RZ ;  /* 0x0000003503237810 */ /* 0x000fe40007f9e0ff */
[----:B------:R-:W-:Y:S02]  /*30b0*/  ISETP.GE.U32.AND.EX P2, PT, R38, R9, PT, P2 ;  /* 0x000000092600720c */ /* 0x000fe40003f46120 */
[-C--:B------:R-:W-:Y:S01]  /*30c0*/  ISETP.GE.U32.AND P0, PT, R35, R0.reuse, PT ;  /* 0x000000002300720c */ /* 0x080fe20003f06070 */
[----:B------:R-:W-:Y:S01]  /*30d0*/  IMAD.X R36, RZ, RZ, R16, P4 ;  /* 0x000000ffff247224 */ /* 0x000fe200020e0610 */
[----:B------:R-:W-:-:S04]  /*30e0*/  @P1 ISETP.NE.U32.AND P3, PT, R37, R0, PT ;  /* 0x000000002500120c */ /* 0x000fc80003f65070 */
[-C--:B------:R-:W-:Y:S02]  /*30f0*/  ISETP.GE.U32.AND.EX P0, PT, R36, R9.reuse, PT, P0 ;  /* 0x000000092400720c */ /* 0x080fe40003f06100 */
[----:B------:R-:W-:-:S03]  /*3100*/  @P1 ISETP.NE.AND.EX P3, PT, R40, R9, PT, P3 ;  /* 0x000000092800120c */ /* 0x000fc60003f65330 */
[----:B------:R-:W2:Y:S01]  /*3110*/  @!P2 LDL.U8 R43, [R15+0x53] ;  /* 0x000053000f2ba983 */ /* 0x000ea20000100000 */
[----:B------:R-:W-:Y:S02]  /*3120*/  @P1 SEL R37, RZ, 0x80, P3 ;  /* 0x00000080ff251807 */ /* 0x000fe40001800000 */
[----:B------:R-:W-:-:S04]  /*3130*/  IADD3 R41, P4, PT, R3, 0x36, RZ ;  /* 0x0000003603297810 */ /* 0x000fc80007f9e0ff */
[----:B------:R-:W3:Y:S01]  /*3140*/  @!P1 LDL.U8 R37, [R15+0x54] ;  /* 0x000054000f259983 */ /* 0x000ee20000100000 */
[----:B------:R-:W-:-:S03]  /*3150*/  IMAD.X R40, RZ, RZ, R16, P4 ;  /* 0x000000ffff287224 */ /* 0x000fc600020e0610 */
[----:B------:R-:W4:Y:S01]  /*3160*/  @!P0 LDL.U8 R42, [R15+0x55] ;  /* 0x000055000f2a8983 */ /* 0x000f220000100000 */
[----:B------:R-:W-:-:S04]  /*3170*/  ISETP.GE.U32.AND P1, PT, R41, R0, PT ;  /* 0x000000002900720c */ /* 0x000fc80003f26070 */
[----:B------:R-:W-:Y:S02]  /*3180*/  ISETP.GE.U32.AND.EX P1, PT, R40, R9, PT, P1 ;  /* 0x000000092800720c */ /* 0x000fe40003f26110 */
[----:B------:R-:W-:-:S11]  /*3190*/  @P2 ISETP.NE.U32.AND P3, PT, R39, R0, PT ;  /* 0x000000002700220c */ /* 0x000fd60003f65070 */
[----:B------:R-:W5:Y:S01]  /*31a0*/  @!P1 LDL.U8 R39, [R15+0x56] ;  /* 0x000056000f279983 */ /* 0x000f620000100000 */
[----:B------:R-:W-:Y:S02]  /*31b0*/  @P0 ISETP.NE.U32.AND P4, PT, R35, R0, PT ;  /* 0x000000002300020c */ /* 0x000fe40003f85070 */
[----:B------:R-:W-:Y:S02]  /*31c0*/  @P2 ISETP.NE.AND.EX P3, PT, R38, R9, PT, P3 ;  /* 0x000000092600220c */ /* 0x000fe40003f65330 */
[----:B------:R-:W-:-:S04]  /*31d0*/  @P2 LOP3.LUT R35, R30, 0x80000000, RZ, 0xfc, !PT ;  /* 0x800000001e232812 */ /* 0x000fc800078efcff */
[----:B------:R-:W-:Y:S02]  /*31e0*/  @P2 SEL R35, R35, R30, !P3 ;  /* 0x0000001e23232207 */ /* 0x000fe40005800000 */
[----:B------:R-:W-:-:S04]  /*31f0*/  @P1 ISETP.NE.U32.AND P3, PT, R41, R0, PT ;  /* 0x000000002900120c */ /* 0x000fc80003f65070 */
[----:B------:R-:W-:Y:S01]  /*3200*/  @P1 ISETP.NE.AND.EX P3, PT, R40, R9, PT, P3 ;  /* 0x000000092800120c */ /* 0x000fe20003f65330 */
[----:B--2---:R-:W-:-:S05]  /*3210*/  @!P2 IMAD.SHL.U32 R43, R43, 0x1000000, RZ ;  /* 0x010000002b2ba824 */ /* 0x004fca00078e00ff */
[----:B------:R-:W-:Y:S02]  /*3220*/  @!P2 LOP3.LUT R35, R43, R30, RZ, 0xfc, !PT ;  /* 0x0000001e2b23a212 */ /* 0x000fe400078efcff */
[----:B------:R-:W-:Y:S02]  /*3230*/  @P0 ISETP.NE.AND.EX P2, PT, R36, R9, PT, P4 ;  /* 0x000000092400020c */ /* 0x000fe40003f45340 */
[----:B---3--:R-:W-:Y:S01]  /*3240*/  @P0 LOP3.LUT R36, R37, 0x8000, RZ, 0xfc, !PT ;  /* 0x0000800025240812 */ /* 0x008fe200078efcff */
[----:B----4-:R-:W-:Y:S01]  /*3250*/  @!P0 IMAD.SHL.U32 R42, R42, 0x100, RZ ;  /* 0x000001002a2a8824 */ /* 0x010fe200078e00ff */
[C---:B------:R-:W-:Y:S02]  /*3260*/  IADD3 R43, P5, PT, R3.reuse, 0x38, RZ ;  /* 0x00000038032b7810 */ /* 0x040fe40007fbe0ff */
[-C--:B------:R-:W-:Y:S02]  /*3270*/  @P0 SEL R36, R36, R37.reuse, !P2 ;  /* 0x0000002524240207 */ /* 0x080fe40005000000 */
[----:B------:R-:W-:Y:S01]  /*3280*/  @!P0 LOP3.LUT R36, R42, R37, RZ, 0xfc, !PT ;  /* 0x000000252a248212 */ /* 0x000fe200078efcff */
[----:B------:R-:W-:Y:S01]  /*3290*/  IMAD.X R42, RZ, RZ, R16, P5 ;  /* 0x000000ffff2a7224 */ /* 0x000fe200028e0610 */
[----:B------:R-:W-:-:S02]  /*32a0*/  IADD3 R41, P4, PT, R3, 0x37, RZ ;  /* 0x0000003703297810 */ /* 0x000fc40007f9e0ff */
[-C--:B------:R-:W-:Y:S02]  /*32b0*/  ISETP.GE.U32.AND P2, PT, R43, R0.reuse, PT ;  /* 0x000000002b00720c */ /* 0x080fe40003f46070 */
[----:B------:R-:W-:Y:S01]  /*32c0*/  ISETP.GE.U32.AND P0, PT, R41, R0, PT ;  /* 0x000000002900720c */ /* 0x000fe20003f06070 */
[----:B------:R-:W-:Y:S01]  /*32d0*/  IMAD.X R40, RZ, RZ, R16, P4 ;  /* 0x000000ffff287224 */ /* 0x000fe200020e0610 */
[-C--:B------:R-:W-:Y:S02]  /*32e0*/  ISETP.GE.U32.AND.EX P2, PT, R42, R9.reuse, PT, P2 ;  /* 0x000000092a00720c */ /* 0x080fe40003f46120 */
[----:B------:R-:W-:Y:S02]  /*32f0*/  @P1 LOP3.LUT R37, R36, 0x800000, RZ, 0xfc, !PT ;  /* 0x0080000024251812 */ /* 0x000fe400078efcff */
[----:B------:R-:W-:Y:S01]  /*3300*/  ISETP.GE.U32.AND.EX P0, PT, R40, R9, PT, P0 ;  /* 0x000000092800720c */ /* 0x000fe20003f06100 */
[----:B-----5:R-:W-:Y:S01]  /*3310*/  @!P1 IMAD.U32 R39, R39, 0x10000, RZ ;  /* 0x0001000027279824 */ /* 0x020fe200078e00ff */
[----:B------:R-:W-:-:S02]  /*3320*/  @P1 SEL R30, R37, R36, !P3 ;  /* 0x00000024251e1207 */ /* 0x000fc40005800000 */
[----:B------:R-:W-:Y:S02]  /*3330*/  IADD3 R37, P5, PT, R3, 0x39, RZ ;  /* 0x0000003903257810 */ /* 0x000fe40007fbe0ff */
[----:B------:R-:W-:-:S03]  /*3340*/  @!P1 LOP3.LUT R30, R39, R36, RZ, 0xfc, !PT ;  /* 0x00000024271e9212 */ /* 0x000fc600078efcff */
[-C--:B------:R-:W-:Y:S01]  /*3350*/  @P2 ISETP.NE.U32.AND P4, PT, R43, R0.reuse, PT ;  /* 0x000000002b00220c */ /* 0x080fe20003f85070 */
[----:B------:R-:W-:Y:S01]  /*3360*/  IMAD.X R38, RZ, RZ, R16, P5 ;  /* 0x000000ffff267224 */ /* 0x000fe200028e0610 */
[-C--:B------:R-:W-:Y:S02]  /*3370*/  ISETP.GE.U32.AND P1, PT, R37, R0.reuse, PT ;  /* 0x000000002500720c */ /* 0x080fe40003f26070 */
[-C--:B------:R-:W-:Y:S01]  /*3380*/  @P2 ISETP.NE.AND.EX P4, PT, R42, R9.reuse, PT, P4 ;  /* 0x000000092a00220c */ /* 0x080fe20003f85340 */
[----:B------:R-:W2:Y:S01]  /*3390*/  @!P0 LDL.U8 R36, [R15+0x57] ;  /* 0x000057000f248983 */ /* 0x000ea20000100000 */
[----:B------:R-:W-:Y:S02]  /*33a0*/  ISETP.GE.U32.AND.EX P1, PT, R38, R9, PT, P1 ;  /* 0x000000092600720c */ /* 0x000fe40003f26110 */
[----:B------:R-:W-:Y:S02]  /*33b0*/  @P2 SEL R39, RZ, 0x80, P4 ;  /* 0x00000080ff272807 */ /* 0x000fe40002000000 */
[----:B------:R-:W-:-:S02]  /*33c0*/  @P0 ISETP.NE.U32.AND P3, PT, R41, R0, PT ;  /* 0x000000002900020c */ /* 0x000fc40003f65070 */
[----:B------:R-:W-:Y:S02]  /*33d0*/  IADD3 R41, P4, PT, R3, 0x3a, RZ ;  /* 0x0000003a03297810 */ /* 0x000fe40007f9e0ff */
[----:B------:R-:W3:Y:S01]  /*33e0*/  @!P2 LDL.U8 R39, [R15+0x58] ;  /* 0x000058000f27a983 */ /* 0x000ee20000100000 */
[-C--:B------:R-:W-:Y:S02]  /*33f0*/  @P0 ISETP.NE.AND.EX P3, PT, R40, R9.reuse, PT, P3 ;  /* 0x000000092800020c */ /* 0x080fe40003f65330 */
[----:B------:R-:W-:Y:S01]  /*3400*/  IMAD.X R40, RZ, RZ, R16, P4 ;  /* 0x000000ffff287224 */ /* 0x000fe200020e0610 */
[----:B------:R-:W-:Y:S01]  /*3410*/  ISETP.GE.U32.AND P2, PT, R41, R0, PT ;  /* 0x000000002900720c */ /* 0x000fe20003f46070 */
[----:B------:R-:W4:Y:S03]  /*3420*/  @!P1 LDL.U8 R43, [R15+0x59] ;  /* 0x000059000f2b9983 */ /* 0x000f260000100000 */
[----:B------:R-:W-:-:S13]  /*3430*/  ISETP.GE.U32.AND.EX P2, PT, R40, R9, PT, P2 ;  /* 0x000000092800720c */ /* 0x000fda0003f46120 */
[----:B------:R-:W5:Y:S01]  /*3440*/  @!P2 LDL.U8 R42, [R15+0x5a] ;  /* 0x00005a000f2aa983 */ /* 0x000f620000100000 */
[----:B------:R-:W-:Y:S01]  /*3450*/  @P0 LOP3.LUT R45, R30, 0x80000000, RZ, 0xfc, !PT ;  /* 0x800000001e2d0812 */ /* 0x000fe200078efcff */
[----:B--2---:R-:W-:-:S03]  /*3460*/  @!P0 IMAD.SHL.U32 R44, R36, 0x1000000, RZ ;  /* 0x01000000242c8824 */ /* 0x004fc600078e00ff */
[-C--:B------:R-:W-:Y:S02]  /*3470*/  @P0 SEL R36, R45, R30.reuse, !P3 ;  /* 0x0000001e2d240207 */ /* 0x080fe40005800000 */
[----:B------:R-:W-:Y:S02]  /*3480*/  @!P0 LOP3.LUT R36, R44, R30, RZ, 0xfc, !PT ;  /* 0x0000001e2c248212 */ /* 0x000fe400078efcff */
[----:B------:R-:W-:Y:S02]  /*3490*/  @P1 ISETP.NE.U32.AND P0, PT, R37, R0, PT ;  /* 0x000000002500120c */ /* 0x000fe40003f05070 */
[----:B---3--:R-:W-:Y:S02]  /*34a0*/  @P1 LOP3.LUT R30, R39, 0x8000, RZ, 0xfc, !PT ;  /* 0x00008000271e1812 */ /* 0x008fe400078efcff */
[----:B------:R-:W-:-:S04]  /*34b0*/  @P1 ISETP.NE.AND.EX P0, PT, R38, R9, PT, P0 ;  /* 0x000000092600120c */ /* 0x000fc80003f05300 */
[-C--:B------:R-:W-:Y:S01]  /*34c0*/  @P1 SEL R30, R30, R39.reuse, !P0 ;  /* 0x000000271e1e1207 */ /* 0x080fe20004000000 */
[----:B----4-:R-:W-:Y:S01]  /*34d0*/  @!P1 IMAD.SHL.U32 R38, R43, 0x100, RZ ;  /* 0x000001002b269824 */ /* 0x010fe200078e00ff */
[-C--:B------:R-:W-:Y:S02]  /*34e0*/  @P2 ISETP.NE.U32.AND P0, PT, R41, R0.reuse, PT ;  /* 0x000000002900220c */ /* 0x080fe40003f05070 */
[----:B------:R-:W-:Y:S02]  /*34f0*/  IADD3 R41, P3, PT, R3, 0x3c, RZ ;  /* 0x0000003c03297810 */ /* 0x000fe40007f7e0ff */
[----:B------:R-:W-:Y:S02]  /*3500*/  @!P1 LOP3.LUT R30, R38, R39, RZ, 0xfc, !PT ;  /* 0x00000027261e9212 */ /* 0x000fe400078efcff */
[----:B------:R-:W-:Y:S01]  /*3510*/  ISETP.GE.U32.AND P1, PT, R41, R0, PT ;  /* 0x000000002900720c */ /* 0x000fe20003f26070 */
[----:B------:R-:W-:Y:S01]  /*3520*/  IMAD.X R44, RZ, RZ, R16, P3 ;  /* 0x000000ffff2c7224 */ /* 0x000fe200018e0610 */
[----:B------:R-:W-:-:S02]  /*3530*/  @P2 ISETP.NE.AND.EX P0, PT, R40, R9, PT, P0 ;  /* 0x000000092800220c */ /* 0x000fc40003f05300 */
[----:B------:R-:W-:Y:S02]  /*3540*/  @P2 LOP3.LUT R37, R30, 0x800000, RZ, 0xfc, !PT ;  /* 0x008000001e252812 */ /* 0x000fe400078efcff */
[----:B------:R-:W-:Y:S01]  /*3550*/  ISETP.GE.U32.AND.EX P1, PT, R44, R9, PT, P1 ;  /* 0x000000092c00720c */ /* 0x000fe20003f26110 */
[----:B-----5:R-:W-:Y:S01]  /*3560*/  @!P2 IMAD.U32 R39, R42, 0x10000, RZ ;  /* 0x000100002a27a824 */ /* 0x020fe200078e00ff */
[-C--:B------:R-:W-:Y:S02]  /*3570*/  @P2 SEL R40, R37, R30.reuse, !P0 ;  /* 0x0000001e25282207 */ /* 0x080fe40004000000 */
[----:B------:R-:W-:Y:S02]  /*3580*/  IADD3 R37, P0, PT, R3, 0x3b, RZ ;  /* 0x0000003b03257810 */ /* 0x000fe40007f1e0ff */
[----:B------:R-:W-:Y:S02]  /*3590*/  @!P2 LOP3.LUT R40, R39, R30, RZ, 0xfc, !PT ;  /* 0x0000001e2728a212 */ /* 0x000fe400078efcff */
[----:B------:R-:W-:Y:S01]  /*35a0*/  ISETP.GE.U32.AND P2, PT, R37, R0, PT ;  /* 0x000000002500720c */ /* 0x000fe20003f46070 */
[----:B------:R-:W-:Y:S01]  /*35b0*/  IMAD.X R38, RZ, RZ, R16, P0 ;  /* 0x000000ffff267224 */ /* 0x000fe200000e0610 */
[----:B------:R-:W-:-:S03]  /*35c0*/  IADD3 R39, P4, PT, R3, 0x3d, RZ ;  /* 0x0000003d03277810 */ /* 0x000fc60007f9e0ff */
[-C--:B------:R-:W-:Y:S02]  /*35d0*/  @P1 ISETP.NE.U32.AND P3, PT, R41, R0.reuse, PT ;  /* 0x000000002900120c */ /* 0x080fe40003f65070 */
[-C--:B------:R-:W-:Y:S02]  /*35e0*/  ISETP.GE.U32.AND.EX P2, PT, R38, R9.reuse, PT, P2 ;  /* 0x000000092600720c */ /* 0x080fe40003f46120 */
[----:B------:R-:W-:Y:S01]  /*35f0*/  @P1 ISETP.NE.AND.EX P3, PT, R44, R9, PT, P3 ;  /* 0x000000092c00120c */ /* 0x000fe20003f65330 */
[----:B------:R-:W-:Y:S01]  /*3600*/  IMAD.X R44, RZ, RZ, R16, P4 ;  /* 0x000000ffff2c7224 */ /* 0x000fe200020e0610 */
[----:B------:R-:W-:-:S04]  /*3610*/  ISETP.GE.U32.AND P0, PT, R39, R0, PT ;  /* 0x000000002700720c */ /* 0x000fc80003f06070 */
[----:B------:R-:W-:Y:S02]  /*3620*/  ISETP.GE.U32.AND.EX P0, PT, R44, R9, PT, P0 ;  /* 0x000000092c00720c */ /* 0x000fe40003f06100 */
[----:B------:R-:W-:-:S03]  /*3630*/  @P1 SEL R41, RZ, 0x80, P3 ;  /* 0x00000080ff291807 */ /* 0x000fc60001800000 */
[----:B------:R-:W2:Y:S04]  /*3640*/  @!P2 LDL.U8 R30, [R15+0x5b] ;  /* 0x00005b000f1ea983 */ /* 0x000ea80000100000 */
[----:B------:R-:W3:Y:S04]  /*3650*/  @!P1 LDL.U8 R41, [R15+0x5c] ;  /* 0x00005c000f299983 */ /* 0x000ee80000100000 */
[----:B------:R-:W4:Y:S01]  /*3660*/  @!P0 LDL.U8 R42, [R15+0x5d] ;  /* 0x00005d000f2a8983 */ /* 0x000f220000100000 */
[----:B------:R-:W-:Y:S02]  /*3670*/  @P2 ISETP.NE.U32.AND P4, PT, R37, R0, PT ;  /* 0x000000002500220c */ /* 0x000fe40003f85070 */
[----:B------:R-:W-:-:S02]  /*3680*/  IADD3 R37, P5, PT, R3, 0x3e, RZ ;  /* 0x0000003e03257810 */ /* 0x000fc40007fbe0ff */
[----:B------:R-:W-:Y:S02]  /*3690*/  @P2 ISETP.NE.AND.EX P4, PT, R38, R9, PT, P4 ;  /* 0x000000092600220c */ /* 0x000fe40003f85340 */
[----:B------:R-:W-:Y:S01]  /*36a0*/  ISETP.GE.U32.AND P1, PT, R37, R0, PT ;  /* 0x000000002500720c */ /* 0x000fe20003f26070 */
[----:B------:R-:W-:-:S05]  /*36b0*/  IMAD.X R38, RZ, RZ, R16, P5 ;  /* 0x000000ffff267224 */ /* 0x000fca00028e0610 */
[----:B------:R-:W-:Y:S02]  /*36c0*/  ISETP.GE.U32.AND.EX P1, PT, R38, R9, PT, P1 ;  /* 0x000000092600720c */ /* 0x000fe40003f26110 */
[----:B------:R-:W-:-:S11]  /*36d0*/  @P0 ISETP.NE.U32.AND P3, PT, R39, R0, PT ;  /* 0x000000002700020c */ /* 0x000fd60003f65070 */
[----:B------:R-:W5:Y:S01]  /*36e0*/  @!P1 LDL.U8 R39, [R15+0x5e] ;  /* 0x00005e000f279983 */ /* 0x000f620000100000 */
[----:B------:R-:W-:Y:S02]  /*36f0*/  @P2 LOP3.LUT R43, R40, 0x80000000, RZ, 0xfc, !PT ;  /* 0x80000000282b2812 */ /* 0x000fe400078efcff */
[----:B------:R-:W-:Y:S01]  /*3700*/  @P0 ISETP.NE.AND.EX P3, PT, R44, R9, PT, P3 ;  /* 0x000000092c00020c */ /* 0x000fe20003f65330 */
[----:B--2---:R-:W-:Y:S01]  /*3710*/  @!P2 IMAD.SHL.U32 R45, R30, 0x1000000, RZ ;  /* 0x010000001e2da824 */ /* 0x004fe200078e00ff */
[----:B------:R-:W-:-:S04]  /*3720*/  @P2 SEL R30, R43, R40, !P4 ;  /* 0x000000282b1e2207 */ /* 0x000fc80006000000 */
[----:B------:R-:W-:Y:S02]  /*3730*/  @!P2 LOP3.LUT R30, R45, R40, RZ, 0xfc, !PT ;  /* 0x000000282d1ea212 */ /* 0x000fe400078efcff */
[----:B---3--:R-:W-:Y:S01]  /*3740*/  @P0 LOP3.LUT R40, R41, 0x8000, RZ, 0xfc, !PT ;  /* 0x0000800029280812 */ /* 0x008fe200078efcff */
[----:B----4-:R-:W-:-:S03]  /*3750*/  @!P0 IMAD.SHL.U32 R42, R42, 0x100, RZ ;  /* 0x000001002a2a8824 */ /* 0x010fc600078e00ff */
[-C--:B------:R-:W-:Y:S02]  /*3760*/  @P0 SEL R40, R40, R41.reuse, !P3 ;  /* 0x0000002928280207 */ /* 0x080fe40005800000 */
[----:B------:R-:W-:Y:S02]  /*3770*/  @!P0 LOP3.LUT R40, R42, R41, RZ, 0xfc, !PT ;  /* 0x000000292a288212 */ /* 0x000fe400078efcff */
[----:B------:R-:W-:-:S04]  /*3780*/  LOP3.LUT R41, R6, R5, R7, 0xe2, !PT ;  /* 0x0000000506297212 */ /* 0x000fc800078ee207 */
[----:B------:R-:W-:-:S05]  /*3790*/  IADD3 R42, PT, PT, R21, R41, R4 ;  /* 0x00000029152a7210 */ /* 0x000fca0007ffe004 */
[C---:B------:R-:W-:Y:S02]  /*37a0*/  VIADD R41, R42.reuse, 0xd76aa478 ;  /* 0xd76aa4782a297836 */ /* 0x040fe40000000000 */
[----:B------:R-:W-:-:S05]  /*37b0*/  IMAD R42, R42, 0x80, R5 ;  /* 0x000000802a2a7824 */ /* 0x000fca00078e0205 */
[----:B------:R-:W-:-:S05]  /*37c0*/  LEA.HI R41, R41, R42, RZ, 0x7 ;  /* 0x0000002a29297211 */ /* 0x000fca00078f38ff */
[----:B------:R-:W-:-:S05]  /*37d0*/  VIADD R41, R41, 0xb5523c00 ;  /* 0xb5523c0029297836 */ /* 0x000fca0000000000 */
[----:B------:R-:W-:-:S04]  /*37e0*/  LOP3.LUT R42, R6, R41, R5, 0xb8, !PT ;  /* 0x00000029062a7212 */ /* 0x000fc800078eb805 */
[----:B------:R-:W-:Y:S02]  /*37f0*/  IADD3 R42, PT, PT, R26, R42, R7 ;  /* 0x0000002a1a2a7210 */ /* 0x000fe40007ffe007 */
[----:B------:R-:W-:-:S03]  /*3800*/  @P1 ISETP.NE.U32.AND P2, PT, R37, R0, PT ;  /* 0x000000002500120c */ /* 0x000fc60003f45070 */
[C---:B------:R-:W-:Y:S02]  /*3810*/  VIADD R37, R42.reuse, 0xe8c7b756 ;  /* 0xe8c7b7562a257836 */ /* 0x040fe40000000000 */
[----:B------:R-:W-:Y:S01]  /*3820*/  IMAD R42, R42, 0x1000, R41 ;  /* 0x000010002a2a7824 */ /* 0x000fe200078e0229 */
[----:B------:R-:W-:Y:S02]  /*3830*/  @P1 ISETP.NE.AND.EX P2, PT, R38, R9, PT, P2 ;  /* 0x000000092600120c */ /* 0x000fe40003f45320 */
[----:B------:R-:W-:Y:S02]  /*3840*/  IADD3 R3, P0, PT, R3, 0x3f, RZ ;  /* 0x0000003f03037810 */ /* 0x000fe40007f1e0ff */
[----:B------:R-:W-:Y:S01]  /*3850*/  LEA.HI R38, R37, R42, RZ, 0xc ;  /* 0x0000002a25267211 */ /* 0x000fe200078f60ff */
[----:B-----5:R-:W-:Y:S01]  /*3860*/  @!P1 IMAD.U32 R39, R39, 0x10000, RZ ;  /* 0x0001000027279824 */ /* 0x020fe200078e00ff */
[----:B------:R-:W-:Y:S01]  /*3870*/  @P1 LOP3.LUT R37, R40, 0x800000, RZ, 0xfc, !PT ;  /* 0x0080000028251812 */ /* 0x000fe200078efcff */
[----:B------:R-:W-:Y:S01]  /*3880*/  IMAD.X R16, RZ, RZ, R16, P0 ;  /* 0x000000ffff107224 */ /* 0x000fe200000e0610 */
[----:B------:R-:W-:Y:S01]  /*3890*/  ISETP.GE.U32.AND P0, PT, R3, R0, PT ;  /* 0x000000000300720c */ /* 0x000fe20003f06070 */
[----:B------:R-:W-:Y:S01]  /*38a0*/  VIADD R38, R38, 0x7b756000 ;  /* 0x7b75600026267836 */ /* 0x000fe20000000000 */
[----:B------:R-:W-:-:S02]  /*38b0*/  @P1 SEL R37, R37, R40, !P2 ;  /* 0x0000002825251207 */ /* 0x000fc40005000000 */
[----:B------:R-:W-:Y:S02]  /*38c0*/  @!P1 LOP3.LUT R37, R39, R40, RZ, 0xfc, !PT ;  /* 0x0000002827259212 */ /* 0x000fe400078efcff */
[----:B------:R-:W-:Y:S02]  /*38d0*/  ISETP.GE.U32.AND.EX P0, PT, R16, R9, PT, P0 ;  /* 0x000000091000720c */ /* 0x000fe40003f06100 */
[----:B------:R-:W-:-:S04]  /*38e0*/  LOP3.LUT R39, R5, R38, R41, 0xb8, !PT ;  /* 0x0000002605277212 */ /* 0x000fc800078eb829 */
[----:B------:R-:W-:-:S05]  /*38f0*/  IADD3 R39, PT, PT, R19, R39, R6 ;  /* 0x0000002713277210 */ /* 0x000fca0007ffe006 */
[C---:B------:R-:W-:Y:S02]  /*3900*/  VIADD R40, R39.reuse, 0x242070db ;  /* 0x242070db27287836 */ /* 0x040fe40000000000 */
[----:B------:R-:W-:Y:S01]  /*3910*/  IMAD R39, R39, 0x20000, R38 ;  /* 0x0002000027277824 */ /* 0x000fe200078e0226 */
[----:B------:R-:W2:Y:S04]  /*3920*/  @!P0 LDL.U8 R15, [R15+0x5f] ;  /* 0x00005f000f0f8983 */ /* 0x000ea80000100000 */
[----:B------:R-:W-:-:S05]  /*3930*/  LEA.HI R39, R40, R39, RZ, 0x11 ;  /* 0x0000002728277211 */ /* 0x000fca00078f88ff */
[----:B------:R-:W-:-:S05]  /*3940*/  VIADD R39, R39, 0xe1b60000 ;  /* 0xe1b6000027277836 */ /* 0x000fca0000000000 */
[----:B------:R-:W-:-:S04]  /*3950*/  LOP3.LUT R40, R41, R39, R38, 0xb8, !PT ;  /* 0x0000002729287212 */ /* 0x000fc800078eb826 */
[----:B------:R-:W-:-:S05]  /*3960*/  IADD3 R40, PT, PT, R28, R40, R5 ;  /* 0x000000281c287210 */ /* 0x000fca0007ffe005 */
[C---:B------:R-:W-:Y:S02]  /*3970*/  VIADD R42, R40.reuse, 0xc1bdceee ;  /* 0xc1bdceee282a7836 */ /* 0x040fe40000000000 */
[----:B------:R-:W-:-:S05]  /*3980*/  IMAD R43, R40, 0x400000, R39 ;  /* 0x00400000282b7824 */ /* 0x000fca00078e0227 */
        /* <DEDUP_REMOVED lines=58> */
[----:B------:R-:W-:-:S03]  /*3d30*/  ISETP.NE.U32.AND P2, PT, R14, R11, PT ;  /* 0x0000000b0e00720c */ /* 0x000fc60003f45070 */
[C---:B------:R-:W-:Y:S01]  /*3d40*/  VIADD R41, R38.reuse, 0xfd987193 ;  /* 0xfd98719326297836 */ /* 0x040fe20000000000 */
[----:B------:R-:W-:Y:S01]  /*3d50*/  ISETP.NE.AND.EX P2, PT, R17, R12, PT, P2 ;  /* 0x0000000c1100720c */ /* 0x000fe20003f45320 */
[----:B------:R-:W-:-:S05]  /*3d60*/  IMAD R38, R38, 0x1000, R39 ;  /* 0x0000100026267824 */ /* 0x000fca00078e0227 */
[----:B------:R-:W-:-:S05]  /*3d70*/  LEA.HI R38, R41, R38, RZ, 0xc ;  /* 0x0000002629267211 */ /* 0x000fca00078f60ff */
[----:B------:R-:W-:Y:S02]  /*3d80*/  VIADD R38, R38, 0x87193000 ;  /* 0x8719300026267836 */ /* 0x000fe40000000000 */
[----:B------:R-:W-:-:S03]  /*3d90*/  @!P2 IMAD.SHL.U32 R30, R0, 0x8, RZ ;  /* 0x00000008001ea824 */ /* 0x000fc600078e00ff */
[----:B------:R-:W-:-:S04]  /*3da0*/  LOP3.LUT R41, R40, R38, R39, 0xb8, !PT ;  /* 0x0000002628297212 */ /* 0x000fc800078eb827 */
[----:B------:R-:W-:Y:S02]  /*3db0*/  IADD3 R41, PT, PT, R30, R41, R42 ;  /* 0x000000291e297210 */ /* 0x000fe40007ffe02a */
[----:B------:R-:W-:-:S03]  /*3dc0*/  @P0 ISETP.NE.U32.AND P1, PT, R3, R0, PT ;  /* 0x000000000300020c */ /* 0x000fc60003f25070 */
[C---:B------:R-:W-:Y:S02]  /*3dd0*/  VIADD R3, R41.reuse, 0xa679438e ;  /* 0xa679438e29037836 */ /* 0x040fe40000000000 */
[----:B------:R-:W-:Y:S01]  /*3de0*/  IMAD R42, R41, 0x20000, R38 ;  /* 0x00020000292a7824 */ /* 0x000fe200078e0226 */
[----:B------:R-:W-:-:S04]  /*3df0*/  @P0 ISETP.NE.AND.EX P1, PT, R16, R9, PT, P1 ;  /* 0x000000091000020c */ /* 0x000fc80003f25310 */
[----:B------:R-:W-:Y:S01]  /*3e00*/  LEA.HI R41, R3, R42, RZ, 0x11 ;  /* 0x0000002a03297211 */ /* 0x000fe200078f88ff */
[----:B--2---:R-:W-:Y:S01]  /*3e10*/  @!P0 IMAD.SHL.U32 R42, R15, 0x1000000, RZ ;  /* 0x010000000f2a8824 */ /* 0x004fe200078e00ff */
[----:B------:R-:W-:-:S03]  /*3e20*/  @P0 LOP3.LUT R16, R37, 0x80000000, RZ, 0xfc, !PT ;  /* 0x8000000025100812 */ /* 0x000fc600078efcff */
[----:B------:R-:W-:Y:S01]  /*3e30*/  VIADD R15, R41, 0x871c0000 ;  /* 0x871c0000290f7836 */ /* 0x000fe20000000000 */
[-C--:B------:R-:W-:Y:S02]  /*3e40*/  @P0 SEL R3, R16, R37.reuse, !P1 ;  /* 0x0000002510030207 */ /* 0x080fe40004800000 */
[----:B------:R-:W-:Y:S02]  /*3e50*/  @!P0 LOP3.LUT R3, R42, R37, RZ, 0xfc, !PT ;  /* 0x000000252a038212 */ /* 0x000fe400078efcff */
[----:B------:R-:W-:Y:S02]  /*3e60*/  @!P2 SHF.R.U64 R3, R0, 0x1d, R9 ;  /* 0x0000001d0003a819 */ /* 0x000fe40000001209 */
        /* <DEDUP_REMOVED lines=108> */
[----:B------:R-:W-:-:S05]  /*4530*/  LOP3.LUT R9, R38, R37, R15, 0x96, !PT ;  /* 0x0000002526097212 */ /* 0x000fca00078e960f */
[----:B------:R-:W-:Y:S02]  /*4540*/  IMAD.IADD R9, R16, 0x1, R9 ;  /* 0x0000000110097824 */ /* 0x000fe400078e0209 */
[----:B------:R-:W-:Y:S02]  /*4550*/  VIADD R16, R22, 0x8771f681 ;  /* 0x8771f68116107836 */ /* 0x000fe40000000000 */
[C---:B------:R-:W-:Y:S02]  /*4560*/  IMAD.IADD R39, R9.reuse, 0x1, R22 ;  /* 0x0000000109277824 */ /* 0x040fe400078e0216 */
[----:B------:R-:W-:Y:S02]  /*4570*/  IMAD.IADD R16, R9, 0x1, R16 ;  /* 0x0000000109107824 */ /* 0x000fe400078e0210 */
[----:B------:R-:W-:-:S05]  /*4580*/  IMAD R39, R39, 0x800, R38 ;  /* 0x0000080027277824 */ /* 0x000fca00078e0226 */
[----:B------:R-:W-:-:S05]  /*4590*/  LEA.HI R9, R16, R39, RZ, 0xb ;  /* 0x0000002710097211 */ /* 0x000fca00078f58ff */
[----:B------:R-:W-:-:S05]  /*45a0*/  VIADD R9, R9, 0x8fb40800 ;  /* 0x8fb4080009097836 */ /* 0x000fca0000000000 */
[----:B------:R-:W-:Y:S01]  /*45b0*/  LOP3.LUT R16, R9, R38, R37, 0x96, !PT ;  /* 0x0000002609107212 */ /* 0x000fe200078e9625 */
[----:B------:R-:W-:-:S04]  /*45c0*/  VIADD R40, R32, 0x6d9d6122 ;  /* 0x6d9d612220287836 */ /* 0x000fc80000000000 */
[----:B------:R-:W-:-:S04]  /*45d0*/  IMAD.IADD R15, R15, 0x1, R16 ;  /* 0x000000010f0f7824 */ /* 0x000fc800078e0210 */
[C---:B------:R-:W-:Y:S02]  /*45e0*/  IMAD.IADD R16, R15.reuse, 0x1, R32 ;  /* 0x000000010f107824 */ /* 0x040fe400078e0220 */
[----:B------:R-:W-:Y:S02]  /*45f0*/  IMAD.IADD R40, R15, 0x1, R40 ;  /* 0x000000010f287824 */ /* 0x000fe400078e0228 */
        /* <DEDUP_REMOVED lines=78> */
[----:B------:R-:W-:Y:S02]  /*4ae0*/  IMAD.IADD R39, R3, 0x1, R38 ;  /* 0x0000000103277824 */ /* 0x000fe400078e0226 */
        /* <DEDUP_REMOVED lines=43> */
[----:B------:R-:W-:-:S04]  /*4da0*/  IMAD.IADD R21, R34, 0x1, R21 ;  /* 0x0000000122157824 */ /* 0x000fc800078e0215 */
[----:B------:R-:W-:Y:S02]  /*4db0*/  IMAD.IADD R35, R21, 0x1, R28 ;  /* 0x0000000115237824 */ /* 0x000fe400078e021c */
        /* <DEDUP_REMOVED lines=24> */
[----:B------:R-:W-:-:S05]  /*4f40*/  LOP3.LUT R26, R23, R22, R16, 0x2d, !PT ;  /* 0x00000016171a7212 */ /* 0x000fca00078e2d10 */
[----:B------:R-:W-:-:S04]  /*4f50*/  IMAD.IADD R26, R21, 0x1, R26 ;  /* 0x00000001151a7824 */ /* 0x000fc800078e021a */
[--C-:B------:R-:W-:Y:S02]  /*4f60*/  IMAD.IADD R3, R3, 0x1, R26.reuse ;  /* 0x0000000103037824 */ /* 0x100fe400078e021a */
        /* <DEDUP_REMOVED lines=25> */
[----:B------:R-:W-:Y:S02]  /*5100*/  IMAD.IADD R3, R3, 0x1, R18 ;  /* 0x0000000103037824 */ /* 0x000fe400078e0212 */
[----:B------:R-:W-:Y:S02]  /*5110*/  VIADD R18, R32, 0x6d9d6122 ;  /* 0x6d9d612220127836 */ /* 0x000fe40000000000 */
        /* <DEDUP_REMOVED lines=10> */
[----:B------:R-:W-:Y:S02]  /*51c0*/  LEA.HI R3, R3, R16, RZ, 0xf ;  /* 0x0000001003037211 */ /* 0x000fe400078f78ff */
[----:B------:R-:W-:-:S03]  /*51d0*/  IADD3 R14, P0, PT, R14, 0x1, RZ ;  /* 0x000000010e0e7810 */ /* 0x000fc60007f1e0ff */
[----:B------:R-:W-:Y:S02]  /*51e0*/  VIADD R3, R3, 0xe95d8000 ;  /* 0xe95d800003037836 */ /* 0x000fe40000000000 */
[----:B------:R-:W-:Y:S01]  /*51f0*/  IMAD.X R17, RZ, RZ, R17, P0 ;  /* 0x000000ffff117224 */ /* 0x000fe200000e0611 */
[----:B------:R-:W-:Y:S02]  /*5200*/  ISETP.NE.U32.AND P0, PT, R14, R13, PT ;  /* 0x0000000d0e00720c */ /* 0x000fe40003f05070 */
[----:B------:R-:W-:Y:S01]  /*5210*/  LOP3.LUT R16, R18, R3, R9, 0x2d, !PT ;  /* 0x0000000312107212 */ /* 0x000fe200078e2d09 */
[----:B------:R-:W-:Y:S01]  /*5220*/  IMAD.IADD R5, R3, 0x1, R5 ;  /* 0x0000000103057824 */ /* 0x000fe200078e0205 */
[----:B------:R-:W-:Y:S02]  /*5230*/  ISETP.NE.AND.EX P0, PT, R17, R2, PT, P0 ;  /* 0x000000021100720c */ /* 0x000fe40003f05300 */
[----:B------:R-:W-:-:S05]  /*5240*/  IADD3 R16, PT, PT, R20, R16, R15 ;  /* 0x0000001014107210 */ /* 0x000fca0007ffe00f */
[C---:B------:R-:W-:Y:S02]  /*5250*/  IMAD R5, R16.reuse, 0x200000, R5 ;  /* 0x0020000010057824 */ /* 0x040fe400078e0205 */
[----:B------:R-:W-:-:S05]  /*5260*/  VIADD R16, R16, 0xa9e3e905 ;  /* 0xa9e3e90510107836 */ /* 0x000fca0000000000 */
[----:B------:R-:W-:Y:S01]  /*5270*/  LEA.HI R5, R16, R5, RZ, 0x15 ;  /* 0x0000000510057211 */ /* 0x000fe200078fa8ff */
[----:B------:R-:W-:Y:S02]  /*5280*/  IMAD.IADD R4, R9, 0x1, R4 ;  /* 0x0000000109047824 */ /* 0x000fe400078e0204 */
[----:B------:R-:W-:Y:S02]  /*5290*/  IMAD.IADD R7, R18, 0x1, R7 ;  /* 0x0000000112077824 */ /* 0x000fe400078e0207 */
[----:B------:R-:W-:Y:S02]  /*52a0*/  IMAD.IADD R6, R3, 0x1, R6 ;  /* 0x0000000103067824 */ /* 0x000fe400078e0206 */
[----:B------:R-:W-:Y:S01]  /*52b0*/  VIADD R5, R5, 0x20a00000 ;  /* 0x20a0000005057836 */ /* 0x000fe20000000000 */
[----:B------:R-:W-:Y:S06]  /*52c0*/  @P0 BRA `(.L_x_16) ;  /* 0xffffffbc00280947 */ /* 0x000fec000383ffff */
.L_x_15:
[----:B------:R-:W-:Y:S05]  /*52d0*/  BSYNC.RECONVERGENT B1 ;  /* 0x0000000000017941 */ /* 0x000fea0003800200 */
.L_x_14:
[----:B------:R-:W0:Y:S01]  /*52e0*/  LDCU UR4, c[0x0][0x398] ;  /* 0x00007300ff0477ac */ /* 0x000e220008000800 */
[----:B------:R1:W-:Y:S01]  /*52f0*/  STL.128 [R1+0x140], R4 ;  /* 0x0001400401007387 */ /* 0x0003e20000100c00 */
[--C-:B------:R-:W-:Y:S02]  /*5300*/  SHF.R.U32.HI R9, RZ, 0x8, R4.reuse ;  /* 0x00000008ff097819 */ /* 0x100fe40000011604 */
[----:B------:R-:W-:Y:S02]  /*5310*/  SHF.R.U32.HI R11, RZ, 0x18, R4 ;  /* 0x00000018ff0b7819 */ /* 0x000fe40000011604 */
[--C-:B------:R-:W-:Y:S02]  /*5320*/  SHF.R.U32.HI R13, RZ, 0x8, R5.reuse ;  /* 0x00000008ff0d7819 */ /* 0x100fe40000011605 */
[----:B------:R-:W-:Y:S02]  /*5330*/  SHF.R.U32.HI R15, RZ, 0x18, R5 ;  /* 0x00000018ff0f7819 */ /* 0x000fe40000011605 */
[----:B------:R-:W-:-:S02]  /*5340*/  SHF.R.U32.HI R17, RZ, 0x8, R6 ;  /* 0x00000008ff117819 */ /* 0x000fc40000011606 */
[----:B------:R-:W-:Y:S02]  /*5350*/  SHF.R.U32.HI R19, RZ, 0x18, R6 ;  /* 0x00000018ff137819 */ /* 0x000fe40000011606 */
[--C-:B------:R-:W-:Y:S02]  /*5360*/  SHF.R.U32.HI R21, RZ, 0x8, R7.reuse ;  /* 0x00000008ff157819 */ /* 0x100fe40000011607 */
[----:B------:R-:W-:Y:S01]  /*5370*/  SHF.R.U32.HI R23, RZ, 0x18, R7 ;  /* 0x00000018ff177819 */ /* 0x000fe20000011607 */
[----:B0-----:R-:W-:Y:S01]  /*5380*/  UISETP.NE.AND UP0, UPT, UR4, URZ, UPT ;  /* 0x000000ff0400728c */ /* 0x001fe2000bf05270 */
[----:B------:R-:W-:Y:S02]  /*5390*/  PRMT R0, R4, 0x7632, R0 ;  /* 0x0000763204007816 */ /* 0x000fe40000000000 */
[----:B------:R-:W-:Y:S02]  /*53a0*/  PRMT R12, R5, 0x7632, R12 ;  /* 0x00007632050c7816 */ /* 0x000fe4000000000c */
[----:B------:R-:W-:-:S02]  /*53b0*/  PRMT R14, R6, 0x7632, R14 ;  /* 0x00007632060e7816 */ /* 0x000fc4000000000e */
[----:B------:R-:W-:Y:S02]  /*53c0*/  PRMT R16, R7, 0x7632, R16 ;  /* 0x0000763207107816 */ /* 0x000fe40000000010 */
[----:B-1----:R-:W-:Y:S05]  /*53d0*/  BRA.U !UP0, `(.L_x_17) ;  /* 0x0000000108387547 */ /* 0x002fea000b800000 */
[----:B------:R-:W-:Y:S01]  /*53e0*/  BSSY.RECONVERGENT B0, `(.L_x_18) ;  /* 0x0000041000007945 */ /* 0x000fe20003800200 */
[----:B------:R-:W-:-:S07]  /*53f0*/  IMAD.MOV.U32 R2, RZ, RZ, RZ ;  /* 0x000000ffff027224 */ /* 0x000fce00078e00ff */
.L_x_20:
[----:B------:R-:W0:Y:S01]  /*5400*/  LDCU.64 UR4, c[0x0][0x390] ;  /* 0x00007200ff0477ac */ /* 0x000e220008000a00 */
[----:B------:R-:W-:-:S06]  /*5410*/  IMAD.IADD R3, R1, 0x1, R2 ;  /* 0x0000000101037824 */ /* 0x000fcc00078e0202 */
[----:B------:R-:W2:Y:S01]  /*5420*/  LDL.U8 R3, [R3+0x140] ;  /* 0x0001400003037983 */ /* 0x000ea20000100000 */
[----:B0-----:R-:W-:-:S05]  /*5430*/  IADD3 R30, P0, PT, R2, UR4, RZ ;  /* 0x00000004021e7c10 */ /* 0x001fca000ff1e0ff */
[----:B------:R-:W-:-:S05]  /*5440*/  IMAD.X R31, RZ, RZ, UR5, P0 ;  /* 0x00000005ff1f7e24 */ /* 0x000fca00080e06ff */
[----:B------:R-:W2:Y:S02]  /*5450*/  LDG.E.U8 R30, desc[UR8][R30.64] ;  /* 0x000000081e1e7981 */ /* 0x000ea4000c1e1100 */
[----:B--2---:R-:W-:-:S13]  /*5460*/  ISETP.NE.AND P0, PT, R3, R30, PT ;  /* 0x0000001e0300720c */ /* 0x004fda0003f05270 */
[----:B------:R-:W-:Y:S05]  /*5470*/  @P0 BRA `(.L_x_19) ;  /* 0x0000000000dc0947 */ /* 0x000fea0003800000 */
[----:B------:R-:W0:Y:S01]  /*5480*/  LDCU UR4, c[0x0][0x398] ;  /* 0x00007300ff0477ac */ /* 0x000e220008000800 */
[----:B------:R-:W-:-:S05]  /*5490*/  VIADD R2, R2, 0x1 ;  /* 0x0000000102027836 */ /* 0x000fca0000000000 */
[----:B0-----:R-:W-:-:S13]  /*54a0*/  ISETP.GE.U32.AND P0, PT, R2, UR4, PT ;  /* 0x0000000402007c0c */ /* 0x001fda000bf06070 */
[----:B------:R-:W-:Y:S05]  /*54b0*/  @!P0 BRA `(.L_x_20) ;  /* 0xfffffffc00d08947 */ /* 0x000fea000383ffff */
.L_x_17:
[----:B------:R-:W0:Y:S01]  /*54c0*/  LDCU.64 UR4, c[0x0][0x3a0] ;  /* 0x00007400ff0477ac */ /* 0x000e220008000a00 */
[----:B------:R-:W-:Y:S02]  /*54d0*/  IMAD.MOV.U32 R25, RZ, RZ, 0x1 ;  /* 0x00000001ff197424 */ /* 0x000fe400078e00ff */
[----:B------:R-:W-:Y:S02]  /*54e0*/  IMAD.MOV.U32 R24, RZ, RZ, RZ ;  /* 0x000000ffff187224 */ /* 0x000fe400078e00ff */
[----:B0-----:R-:W-:Y:S02]  /*54f0*/  IMAD.U32 R2, RZ, RZ, UR4 ;  /* 0x00000004ff027e24 */ /* 0x001fe4000f8e00ff */
[----:B------:R-:W-:-:S05]  /*5500*/  IMAD.U32 R3, RZ, RZ, UR5 ;  /* 0x00000005ff037e24 */ /* 0x000fca000f8e00ff */
[----:B------:R-:W2:Y:S02]  /*5510*/  ATOMG.E.CAS.STRONG.GPU PT, R2, [R2], R24, R25 ;  /* 0x00000018020273a9 */ /* 0x000ea400001ee119 */
[----:B--2---:R-:W-:-:S13]  /*5520*/  ISETP.NE.AND P0, PT, R2, RZ, PT ;  /* 0x000000ff0200720c */ /* 0x004fda0003f05270 */
[----:B------:R-:W-:Y:S05]  /*5530*/  @P0 EXIT ;  /* 0x000000000000094d */ /* 0x000fea0003800000 */
[----:B------:R-:W2:Y:S01]  /*5540*/  LDL.U8 R8, [R1+0x120] ;  /* 0x0001200001087983 */ /* 0x000ea20000100000 */
[----:B------:R-:W0:Y:S01]  /*5550*/  LDC.64 R2, c[0x0][0x3a8] ;  /* 0x0000ea00ff027b82 */ /* 0x000e220000000a00 */
[----:B------:R-:W-:Y:S02]  /*5560*/  BSSY.RECONVERGENT B1, `(.L_x_21) ;  /* 0x0000023000017945 */ /* 0x000fe40003800200 */
[----:B0-----:R-:W-:Y:S04]  /*5570*/  STG.E.U8 desc[UR8][R2.64+0x1], R9 ;  /* 0x0000010902007986 */ /* 0x001fe8000c101108 */
[----:B------:R-:W-:Y:S04]  /*5580*/  STG.E.U8 desc[UR8][R2.64+0x3], R11 ;  /* 0x0000030b02007986 */ /* 0x000fe8000c101108 */
        /* <DEDUP_REMOVED lines=13> */
[----:B------:R0:W-:Y:S02]  /*5660*/  STG.E.U8 desc[UR8][R2.64+0x4], R5 ;  /* 0x0000040502007986 */ /* 0x0001e4000c101108 */
[----:B0-----:R-:W-:-:S02]  /*5670*/  CS2R R4, SRZ ;  /* 0x0000000000047805 */ /* 0x001fc4000001ff00 */
[----:B--2---:R-:W-:-:S13]  /*5680*/  ISETP.NE.AND P0, PT, R8, RZ, PT ;  /* 0x000000ff0800720c */ /* 0x004fda0003f05270 */
[----:B------:R-:W-:Y:S05]  /*5690*/  @!P0 BRA `(.L_x_22) ;  /* 0x00000000003c8947 */ /* 0x000fea0003800000 */
[----:B------:R-:W-:Y:S01]  /*56a0*/  PRMT R7, R8, 0x7610, R7 ;  /* 0x0000761008077816 */ /* 0x000fe20000000007 */
[----:B------:R-:W-:Y:S01]  /*56b0*/  IMAD.MOV.U32 R0, RZ, RZ, RZ ;  /* 0x000000ffff007224 */ /* 0x000fe200078e00ff */
[----:B------:R-:W-:-:S07]  /*56c0*/  CS2R R4, SRZ ;  /* 0x0000000000047805 */ /* 0x000fce000001ff00 */
.L_x_23:
[----:B------:R-:W0:Y:S02]  /*56d0*/  LDCU.64 UR4, c[0x0][0x3b0] ;  /* 0x00007600ff0477ac */ /* 0x000e240008000a00 */
[----:B0-----:R-:W-:Y:S01]  /*56e0*/  IADD3 R2, P0, PT, R4, UR4, RZ ;  /* 0x0000000404027c10 */ /* 0x001fe2000ff1e0ff */
[----:B------:R-:W-:-:S03]  /*56f0*/  IMAD.IADD R4, R1, 0x1, R0 ;  /* 0x0000000101047824 */ /* 0x000fc600078e0200 */
[----:B------:R-:W-:-:S05]  /*5700*/  IADD3.X R3, PT, PT, R5, UR5, RZ, P0, !PT ;  /* 0x0000000505037c10 */ /* 0x000fca00087fe4ff */
[----:B------:R0:W-:Y:S04]  /*5710*/  STG.E.U8 desc[UR8][R2.64], R7 ;  /* 0x0000000702007986 */ /* 0x0001e8000c101108 */
[----:B0-----:R0:W2:Y:S01]  /*5720*/  LDL.U8 R7, [R4+0x121] ;  /* 0x0001210004077983 */ /* 0x0010a20000100000 */
[C---:B------:R-:W-:Y:S01]  /*5730*/  ISETP.GE.U32.AND P0, PT, R0.reuse, 0x13, PT ;  /* 0x000000130000780c */ /* 0x040fe20003f06070 */
[----:B------:R-:W-:Y:S02]  /*5740*/  VIADD R0, R0, 0x1 ;  /* 0x0000000100007836 */ /* 0x000fe40000000000 */
[----:B------:R-:W-:Y:S02]  /*5750*/  IMAD.MOV.U32 R5, RZ, RZ, RZ ;  /* 0x000000ffff057224 */ /* 0x000fe400078e00ff */
[----:B0-----:R-:W-:Y:S01]  /*5760*/  IMAD.MOV.U32 R4, RZ, RZ, R0 ;  /* 0x000000ffff047224 */ /* 0x001fe200078e0000 */
[----:B--2---:R-:W-:-:S13]  /*5770*/  ISETP.NE.AND P1, PT, R7, RZ, PT ;  /* 0x000000ff0700720c */ /* 0x004fda0003f25270 */
[----:B------:R-:W-:Y:S05]  /*5780*/  @!P0 BRA P1, `(.L_x_23) ;  /* 0xfffffffc00d08947 */ /* 0x000fea000083ffff */
.L_x_22:
[----:B------:R-:W-:Y:S05]  /*5790*/  BSYNC.RECONVERGENT B1 ;  /* 0x0000000000017941 */ /* 0x000fea0003800200 */
.L_x_21:
[----:B------:R-:W0:Y:S02]  /*57a0*/  LDCU.64 UR4, c[0x0][0x3b0] ;  /* 0x00007600ff0477ac */ /* 0x000e240008000a00 */
[----:B0-----:R-:W-:-:S04]  /*57b0*/  IADD3 R2, P0, PT, R4, UR4, RZ ;  /* 0x0000000404027c10 */ /* 0x001fc8000ff1e0ff */
[----:B------:R-:W-:-:S05]  /*57c0*/  IADD3.X R3, PT, PT, R5, UR5, RZ, P0, !PT ;  /* 0x0000000505037c10 */ /* 0x000fca00087fe4ff */
[----:B------:R-:W-:Y:S01]  /*57d0*/  STG.E.U8 desc[UR8][R2.64], RZ ;  /* 0x000000ff02007986 */ /* 0x000fe2000c101108 */
[----:B------:R-:W-:Y:S05]  /*57e0*/  EXIT ;  /* 0x000000000000794d */ /* 0x000fea0003800000 */
.L_x_19:
[----:B------:R-:W-:Y:S05]  /*57f0*/  BSYNC.RECONVERGENT B0 ;  /* 0x0000000000007941 */ /* 0x000fea0003800200 */
.L_x_18:
[----:B------:R-:W0:Y:S01]  /*5800*/  LDCU.64 UR4, c[0x0][0x3c0] ;  /* 0x00007800ff0477ac */ /* 0x000e220008000a00 */
[----:B------:R-:W-:-:S05]  /*5810*/  IADD3 R27, P0, PT, R27, 0x1, RZ ;  /* 0x000000011b1b7810 */ /* 0x000fca0007f1e0ff */
[----:B------:R-:W-:Y:S01]  /*5820*/  IMAD.X R29, RZ, RZ, R29, P0 ;  /* 0x000000ffff1d7224 */ /* 0x000fe200000e061d */
[----:B0-----:R-:W-:-:S04]  /*5830*/  ISETP.GE.U32.AND P0, PT, R27, UR4, PT ;  /* 0x000000041b007c0c */ /* 0x001fc8000bf06070 */
[----:B------:R-:W-:-:S13]  /*5840*/  ISETP.GE.U32.AND.EX P0, PT, R29, UR5, PT, P0 ;  /* 0x000000051d007c0c */ /* 0x000fda000bf06100 */
[----:B------:R-:W-:Y:S05]  /*5850*/  @!P0 BRA `(.L_x_24) ;  /* 0xffffffa8002c8947 */ /* 0x000fea000383ffff */
[----:B------:R-:W-:Y:S05]  /*5860*/  EXIT ;  /* 0x000000000000794d */ /* 0x000fea0003800000 */
.L_x_25:
[----:B------:R-:W-:-:S00]  /*5870*/  BRA `(.L_x_25) ;  /* 0xfffffffc00fc7947 */ /* 0x000fc0000383ffff */
[----:B------:R-:W-:-:S00]  /*5880*/  NOP ;  /* 0x0000000000007918 */ /* 0x000fc00000000000 */
[----:B------:R-:W-:-:S00]  /*5890*/  NOP ;  /* 0x0000000000007918 */ /* 0x000fc00000000000 */
[----:B------:R-:W-:-:S00]  /*58a0*/  NOP ;  /* 0x0000000000007918 */ /* 0x000fc00000000000 */
[----:B------:R-:W-:-:S00]  /*58b0*/  NOP ;  /* 0x0000000000007918 */ /* 0x000fc00000000000 */
[----:B------:R-:W-:-:S00]  /*58c0*/  NOP ;  /* 0x0000000000007918 */ /* 0x000fc00000000000 */
[----:B------:R-:W-:-:S00]  /*58d0*/  NOP ;  /* 0x0000000000007918 */ /* 0x000fc00000000000 */
[----:B------:R-:W-:-:S00]  /*58e0*/  NOP ;  /* 0x0000000000007918 */ /* 0x000fc00000000000 */
[----:B------:R-:W-:-:S00]  /*58f0*/  NOP ;  /* 0x0000000000007918 */ /* 0x000fc00000000000 */
.L_x_26:


//--------------------- .nv.shared.reserved.0     --------------------------
	.section	.nv.shared.reserved.0,"aw",@nobits
	.weak		__nv_reservedSMEM_offset_0_alias
	.size		__nv_reservedSMEM_offset_0_alias, 0, 64
	.other		__nv_reservedSMEM_offset_0_alias,@"STO_CUDA_RESERVED_SHARED STV_DEFAULT"
__nv_reservedSMEM_offset_0_alias:
	.zero		0
	.zero		64


//--------------------- .nv.constant0._Z25md5_prefix_cracker_kernelPKhyS0_jPViPhPcyy --------------------------
	.section	.nv.constant0._Z25md5_prefix_cracker_kernelPKhyS0_jPViPhPcyy,"a",@progbits
	.sectionflags	@""
	.align	4
.nv.constant0._Z25md5_prefix_cracker_kernelPKhyS0_jPViPhPcyy:
	.zero		968


//--------------------- SYMBOLS --------------------------

	.type		.nv.reservedSmem.offset0,@object
	.size		.nv.reservedSmem.offset0,0x4
